	.target	sm_100a

	.elftype	@"ET_EXEC"


//--------------------- .note.nv.tkinfo           --------------------------
	.section	.note.nv.tkinfo,"",@"SHT_NOTE"
	.sectionflags	@"SHF_NOTE_NV_TKINFO"
	.tkinfo
        /*0018*/ 	.word	0x00000002
        /*0030*/ 	.string	""
        /*0030*/ 	.string	"ptxas"
        /*0030*/ 	.string	"Cuda compilation tools, release 13.0, V13.0.88"
        /*0030*/ 	.string	"Build cuda_13.0.r13.0/compiler.36424714_0"
        /*0030*/ 	.string	"-arch sm_100a -m 64 "



//--------------------- .note.nv.cuinfo           --------------------------
	.section	.note.nv.cuinfo,"",@"SHT_NOTE"
	.sectionflags	@"SHF_NOTE_NV_CUINFO"
        /*0018*/ 	.short	0x0002
        /*001a*/ 	.short	0x0064
        /*001c*/ 	.short	0x0082
	.zero		2


//--------------------- .nv.info                  --------------------------
	.section	.nv.info,"",@"SHT_CUDA_INFO"
	.align	4


	//----- nvinfo : EIATTR_REGCOUNT
	.align		4
        /*0000*/ 	.byte	0x04, 0x2f
        /*0002*/ 	.short	(.L_19 - .L_18)
	.align		4
.L_18:
        /*0004*/ 	.word	index@(_ZN7cutlass13device_kernelINS_4gemm6kernel13GemmUniversalIN4cute5tupleIJiiiiEEENS1_10collective13CollectiveMmaINS1_35MainloopSm100TmaUmmaWarpSpecializedILi2ELi2ELi4ENS5_IJNS4_1CILi1EEESB_SB_EEEEENS5_IJNSA_ILi64EEENSA_ILi128EEENSA_ILi256EEEEEENS_10bfloat16_tENS5_IJlSB_lEEESI_SJ_NS4_8TiledMMAINS4_8MMA_AtomIJNS4_20SM100_MMA_F16BF16_SSISI_SI_fLi64ELi128ELNS4_4UMMA5MajorE0ELSO_0ELNSN_7ScaleInE0ELSP_0EEEEEENS4_6LayoutISC_NS5_IJNSA_ILi0EEEST_ST_EEEEENS5_IJNS4_10UnderscoreESW_SW_EEEEENS4_13SM90_TMA_LOADENS4_14ComposedLayoutINS4_7SwizzleILi3ELi4ELi3EEENS4_18smem_ptr_flag_bitsILi16EEENSS_INS5_IJNSA_ILi8EEESE_EEENS5_IJSE_SB_EEEEEEEvNS4_8identityESZ_S19_vS1A_EENS_8epilogue10collective18CollectiveEpilogueINS1C_23Sm100TmaWarpSpecializedILi4ELi2ELi16ELb1ELb0EEEJSH_NS5_IJNSS_ISE_SB_EENSS_INSA_ILi32EEESB_EEEEESI_SJ_SI_SJ_NS1C_6fusion15FusionCallbacksIS1G_NS1L_17LinearCombinationISI_fSI_fLNS_15FloatRoundStyleE2EEESH_S1K_JEEENS4_5SM1004TMEM4LOAD26SM100_TMEM_LOAD_16dp256b4xESZ_NS10_INS11_ILi2ELi4ELi3EEES14_NSS_INS5_IJS15_S1I_EEENS5_IJS1I_SB_EEEEEEENS4_17SM75_U32x4_LDSM_NENS4_14SM90_TMA_STOREES1Z_NS4_17SM90_U32x4_STSM_NENS4_39AutoVectorizingCopyWithAssumedAlignmentILi128EEEEEEvvEEEEvNT_6ParamsE)
        /*0008*/ 	.word	0x0000005b


	//----- nvinfo : EIATTR_FRAME_SIZE
	.align		4
.L_19:
        /*000c*/ 	.byte	0x04, 0x11
        /*000e*/ 	.short	(.L_21 - .L_20)
	.align		4
.L_20:
        /*0010*/ 	.word	index@($__internal_2_$__cuda_sm10x_tcgen05_guardrail_trap_unallocated_columns_being_dealloced)
        /*0014*/ 	.word	0x00000000


	//----- nvinfo : EIATTR_FRAME_SIZE
	.align		4
.L_21:
        /*0018*/ 	.byte	0x04, 0x11
        /*001a*/ 	.short	(.L_23 - .L_22)
	.align		4
.L_22:
        /*001c*/ 	.word	index@($__internal_1_$__cuda_sm10x_tcgen05_guardrail_trap_phase_invalid_during_alloc)
        /*0020*/ 	.word	0x00000000


	//----- nvinfo : EIATTR_FRAME_SIZE
	.align		4
.L_23:
        /*0024*/ 	.byte	0x04, 0x11
        /*0026*/ 	.short	(.L_25 - .L_24)
	.align		4
.L_24:
        /*0028*/ 	.word	index@($__internal_0_$__cuda_sm10x_tcgen05_guardrail_trap_col_being_dealloced_not_returned_by_alloc)
        /*002c*/ 	.word	0x00000000


	//----- nvinfo : EIATTR_FRAME_SIZE
	.align		4
.L_25:
        /*0030*/ 	.byte	0x04, 0x11
        /*0032*/ 	.short	(.L_27 - .L_26)
	.align		4
.L_26:
        /*0034*/ 	.word	index@(_ZN7cutlass13device_kernelINS_4gemm6kernel13GemmUniversalIN4cute5tupleIJiiiiEEENS1_10collective13CollectiveMmaINS1_35MainloopSm100TmaUmmaWarpSpecializedILi2ELi2ELi4ENS5_IJNS4_1CILi1EEESB_SB_EEEEENS5_IJNSA_ILi64EEENSA_ILi128EEENSA_ILi256EEEEEENS_10bfloat16_tENS5_IJlSB_lEEESI_SJ_NS4_8TiledMMAINS4_8MMA_AtomIJNS4_20SM100_MMA_F16BF16_SSISI_SI_fLi64ELi128ELNS4_4UMMA5MajorE0ELSO_0ELNSN_7ScaleInE0ELSP_0EEEEEENS4_6LayoutISC_NS5_IJNSA_ILi0EEEST_ST_EEEEENS5_IJNS4_10UnderscoreESW_SW_EEEEENS4_13SM90_TMA_LOADENS4_14ComposedLayoutINS4_7SwizzleILi3ELi4ELi3EEENS4_18smem_ptr_flag_bitsILi16EEENSS_INS5_IJNSA_ILi8EEESE_EEENS5_IJSE_SB_EEEEEEEvNS4_8identityESZ_S19_vS1A_EENS_8epilogue10collective18CollectiveEpilogueINS1C_23Sm100TmaWarpSpecializedILi4ELi2ELi16ELb1ELb0EEEJSH_NS5_IJNSS_ISE_SB_EENSS_INSA_ILi32EEESB_EEEEESI_SJ_SI_SJ_NS1C_6fusion15FusionCallbacksIS1G_NS1L_17LinearCombinationISI_fSI_fLNS_15FloatRoundStyleE2EEESH_S1K_JEEENS4_5SM1004TMEM4LOAD26SM100_TMEM_LOAD_16dp256b4xESZ_NS10_INS11_ILi2ELi4ELi3EEES14_NSS_INS5_IJS15_S1I_EEENS5_IJS1I_SB_EEEEEEENS4_17SM75_U32x4_LDSM_NENS4_14SM90_TMA_STOREES1Z_NS4_17SM90_U32x4_STSM_NENS4_39AutoVectorizingCopyWithAssumedAlignmentILi128EEEEEEvvEEEEvNT_6ParamsE)
        /*0038*/ 	.word	0x00000000


	//----- nvinfo : EIATTR_MIN_STACK_SIZE
	.align		4
.L_27:
        /*003c*/ 	.byte	0x04, 0x12
        /*003e*/ 	.short	(.L_29 - .L_28)
	.align		4
.L_28:
        /*0040*/ 	.word	index@(_ZN7cutlass13device_kernelINS_4gemm6kernel13GemmUniversalIN4cute5tupleIJiiiiEEENS1_10collective13CollectiveMmaINS1_35MainloopSm100TmaUmmaWarpSpecializedILi2ELi2ELi4ENS5_IJNS4_1CILi1EEESB_SB_EEEEENS5_IJNSA_ILi64EEENSA_ILi128EEENSA_ILi256EEEEEENS_10bfloat16_tENS5_IJlSB_lEEESI_SJ_NS4_8TiledMMAINS4_8MMA_AtomIJNS4_20SM100_MMA_F16BF16_SSISI_SI_fLi64ELi128ELNS4_4UMMA5MajorE0ELSO_0ELNSN_7ScaleInE0ELSP_0EEEEEENS4_6LayoutISC_NS5_IJNSA_ILi0EEEST_ST_EEEEENS5_IJNS4_10UnderscoreESW_SW_EEEEENS4_13SM90_TMA_LOADENS4_14ComposedLayoutINS4_7SwizzleILi3ELi4ELi3EEENS4_18smem_ptr_flag_bitsILi16EEENSS_INS5_IJNSA_ILi8EEESE_EEENS5_IJSE_SB_EEEEEEEvNS4_8identityESZ_S19_vS1A_EENS_8epilogue10collective18CollectiveEpilogueINS1C_23Sm100TmaWarpSpecializedILi4ELi2ELi16ELb1ELb0EEEJSH_NS5_IJNSS_ISE_SB_EENSS_INSA_ILi32EEESB_EEEEESI_SJ_SI_SJ_NS1C_6fusion15FusionCallbacksIS1G_NS1L_17LinearCombinationISI_fSI_fLNS_15FloatRoundStyleE2EEESH_S1K_JEEENS4_5SM1004TMEM4LOAD26SM100_TMEM_LOAD_16dp256b4xESZ_NS10_INS11_ILi2ELi4ELi3EEES14_NSS_INS5_IJS15_S1I_EEENS5_IJS1I_SB_EEEEEEENS4_17SM75_U32x4_LDSM_NENS4_14SM90_TMA_STOREES1Z_NS4_17SM90_U32x4_STSM_NENS4_39AutoVectorizingCopyWithAssumedAlignmentILi128EEEEEEvvEEEEvNT_6ParamsE)
        /*0044*/ 	.word	0x00000000
.L_29:


//--------------------- .nv.compat                --------------------------
	.section	.nv.compat,"",@"SHT_CUDA_COMPAT_INFO"
	.align	4
        /*0000*/ 	.byte	0x02, 0x09, 0x01, 0x00, 0x02, 0x02, 0x02, 0x00, 0x02, 0x05, 0x05, 0x00, 0x03, 0x07, 0x01, 0x01
        /*0010*/ 	.byte	0x02, 0x03, 0x01, 0x00, 0x02, 0x06, 0x01, 0x00, 0x04, 0x0b, 0x08, 0x00, 0x09, 0x00, 0x00, 0x00
        /*0020*/ 	.byte	0x00, 0x00, 0x00, 0x00


//--------------------- .nv.info._ZN7cutlass13device_kernelINS_4gemm6kernel13GemmUniversalIN4cute5tupleIJiiiiEEENS1_10collective13CollectiveMmaINS1_35MainloopSm100TmaUmmaWarpSpecializedILi2ELi2ELi4ENS5_IJNS4_1CILi1EEESB_SB_EEEEENS5_IJNSA_ILi64EEENSA_ILi128EEENSA_ILi256EEEEEENS_10bfloat16_tENS5_IJlSB_lEEESI_SJ_NS4_8TiledMMAINS4_8MMA_AtomIJNS4_20SM100_MMA_F16BF16_SSISI_SI_fLi64ELi128ELNS4_4UMMA5MajorE0ELSO_0ELNSN_7ScaleInE0ELSP_0EEEEEENS4_6LayoutISC_NS5_IJNSA_ILi0EEEST_ST_EEEEENS5_IJNS4_10UnderscoreESW_SW_EEEEENS4_13SM90_TMA_LOADENS4_14ComposedLayoutINS4_7SwizzleILi3ELi4ELi3EEENS4_18smem_ptr_flag_bitsILi16EEENSS_INS5_IJNSA_ILi8EEESE_EEENS5_IJSE_SB_EEEEEEEvNS4_8identityESZ_S19_vS1A_EENS_8epilogue10collective18CollectiveEpilogueINS1C_23Sm100TmaWarpSpecializedILi4ELi2ELi16ELb1ELb0EEEJSH_NS5_IJNSS_ISE_SB_EENSS_INSA_ILi32EEESB_EEEEESI_SJ_SI_SJ_NS1C_6fusion15FusionCallbacksIS1G_NS1L_17LinearCombinationISI_fSI_fLNS_15FloatRoundStyleE2EEESH_S1K_JEEENS4_5SM1004TMEM4LOAD26SM100_TMEM_LOAD_16dp256b4xESZ_NS10_INS11_ILi2ELi4ELi3EEES14_NSS_INS5_IJS15_S1I_EEENS5_IJS1I_SB_EEEEEEENS4_17SM75_U32x4_LDSM_NENS4_14SM90_TMA_STOREES1Z_NS4_17SM90_U32x4_STSM_NENS4_39AutoVectorizingCopyWithAssumedAlignmentILi128EEEEEEvvEEEEvNT_6ParamsE --------------------------
	.section	.nv.info._ZN7cutlass13device_kernelINS_4gemm6kernel13GemmUniversalIN4cute5tupleIJiiiiEEENS1_10collective13CollectiveMmaINS1_35MainloopSm100TmaUmmaWarpSpecializedILi2ELi2ELi4ENS5_IJNS4_1CILi1EEESB_SB_EEEEENS5_IJNSA_ILi64EEENSA_ILi128EEENSA_ILi256EEEEEENS_10bfloat16_tENS5_IJlSB_lEEESI_SJ_NS4_8TiledMMAINS4_8MMA_AtomIJNS4_20SM100_MMA_F16BF16_SSISI_SI_fLi64ELi128ELNS4_4UMMA5MajorE0ELSO_0ELNSN_7ScaleInE0ELSP_0EEEEEENS4_6LayoutISC_NS5_IJNSA_ILi0EEEST_ST_EEEEENS5_IJNS4_10UnderscoreESW_SW_EEEEENS4_13SM90_TMA_LOADENS4_14ComposedLayoutINS4_7SwizzleILi3ELi4ELi3EEENS4_18smem_ptr_flag_bitsILi16EEENSS_INS5_IJNSA_ILi8EEESE_EEENS5_IJSE_SB_EEEEEEEvNS4_8identityESZ_S19_vS1A_EENS_8epilogue10collective18CollectiveEpilogueINS1C_23Sm100TmaWarpSpecializedILi4ELi2ELi16ELb1ELb0EEEJSH_NS5_IJNSS_ISE_SB_EENSS_INSA_ILi32EEESB_EEEEESI_SJ_SI_SJ_NS1C_6fusion15FusionCallbacksIS1G_NS1L_17LinearCombinationISI_fSI_fLNS_15FloatRoundStyleE2EEESH_S1K_JEEENS4_5SM1004TMEM4LOAD26SM100_TMEM_LOAD_16dp256b4xESZ_NS10_INS11_ILi2ELi4ELi3EEES14_NSS_INS5_IJS15_S1I_EEENS5_IJS1I_SB_EEEEEEENS4_17SM75_U32x4_LDSM_NENS4_14SM90_TMA_STOREES1Z_NS4_17SM90_U32x4_STSM_NENS4_39AutoVectorizingCopyWithAssumedAlignmentILi128EEEEEEvvEEEEvNT_6ParamsE,"",@"SHT_CUDA_INFO"
	.sectionflags	@""
	.align	4


	//----- nvinfo : EIATTR_CUDA_API_VERSION
	.align		4
        /*0000*/ 	.byte	0x04, 0x37
        /*0002*/ 	.short	(.L_31 - .L_30)
.L_30:
        /*0004*/ 	.word	0x00000082


	//----- nvinfo : EIATTR_KPARAM_INFO
	.align		4
.L_31:
        /*0008*/ 	.byte	0x04, 0x17
        /*000a*/ 	.short	(.L_33 - .L_32)
.L_32:
        /*000c*/ 	.word	0x00000000
        /*0010*/ 	.short	0x0000
        /*0012*/ 	.short	0x0000
        /*0014*/ 	.byte	0x00, 0xf0, 0x01, 0x20


	//----- nvinfo : EIATTR_AT_ENTRY_FRAGMENTS
	.align		4
.L_33:
        /*0018*/ 	.byte	0x04, 0x4f
        /*001a*/ 	.short	(.L_35 - .L_34)


	//   ....[0]....
.L_34:
        /*001c*/ 	.word	0x00000006


	//----- nvinfo : EIATTR_RESERVED_SMEM_USED
	.align		4
.L_35:
        /*0020*/ 	.byte	0x01, 0x41
	.zero		2


	//----- nvinfo : EIATTR_SPARSE_MMA_MASK
	.align		4
        /*0024*/ 	.byte	0x03, 0x50
        /*0026*/ 	.short	0x0000


	//----- nvinfo : EIATTR_TCGEN05_1CTA_USED
	.align		4
        /*0028*/ 	.byte	0x01, 0x51
	.zero		2


	//----- nvinfo : EIATTR_MAXREG_COUNT
	.align		4
        /*002c*/ 	.byte	0x03, 0x1b
        /*002e*/ 	.short	0x00ff


	//----- nvinfo : EIATTR_NUM_BARRIERS
	.align		4
        /*0030*/ 	.byte	0x02, 0x4c
        /*0032*/ 	.byte	0x07
	.zero		1


	//----- nvinfo : EIATTR_EXTERNS
	.align		4
        /*0034*/ 	.byte	0x04, 0x0f
        /*0036*/ 	.short	(.L_37 - .L_36)


	//   ....[0]....
	.align		4
.L_36:
        /*0038*/ 	.word	index@(__assertfail)


	//----- nvinfo : EIATTR_MERCURY_ISA_VERSION
	.align		4
.L_37:
        /*003c*/ 	.byte	0x03, 0x5f
        /*003e*/ 	.short	0x0101


	//----- nvinfo : EIATTR_INT_WARP_WIDE_INSTR_OFFSETS
	.align		4
        /*0040*/ 	.byte	0x04, 0x31
        /*0042*/ 	.short	(.L_39 - .L_38)


	//   ....[0]....
.L_38:
        /*0044*/ 	.word	0x00002250


	//   ....[1]....
        /*0048*/ 	.word	0x00004080


	//   ....[2]....
        /*004c*/ 	.word	0x000040a0


	//   ....[3]....
        /*0050*/ 	.word	0x000040d0


	//   ....[4]....
        /*0054*/ 	.word	0x00004a10


	//   ....[5]....
        /*0058*/ 	.word	0x00004a80


	//   ....[6]....
        /*005c*/ 	.word	0x00004b70


	//   ....[7]....
        /*0060*/ 	.word	0x00004bf0


	//   ....[8]....
        /*0064*/ 	.word	0x00004d00


	//   ....[9]....
        /*0068*/ 	.word	0x00004d90


	//   ....[10]....
        /*006c*/ 	.word	0x00004f70


	//   ....[11]....
        /*0070*/ 	.word	0x00005020


	//----- nvinfo : EIATTR_COOP_GROUP_MASK_REGIDS
	.align		4
.L_39:
        /*0074*/ 	.byte	0x04, 0x29
        /*0076*/ 	.short	(.L_41 - .L_40)


	//   ....[0]....
.L_40:
        /*0078*/ 	.word	0xffffffff


	//   ....[1]....
        /*007c*/ 	.word	0xffffffff


	//   ....[2]....
        /*0080*/ 	.word	0xffffffff


	//   ....[3]....
        /*0084*/ 	.word	0xffffffff


	//   ....[4]....
        /*0088*/ 	.word	0xffffffff


	//   ....[5]....
        /*008c*/ 	.word	0xffffffff


	//   ....[6]....
        /*0090*/ 	.word	0xffffffff


	//   ....[7]....
        /*0094*/ 	.word	0xffffffff


	//   ....[8]....
        /*0098*/ 	.word	0xffffffff


	//   ....[9]....
        /*009c*/ 	.word	0xffffffff


	//   ....[10]....
        /*00a0*/ 	.word	0xffffffff


	//   ....[11]....
        /*00a4*/ 	.word	0xffffffff


	//   ....[12]....
        /*00a8*/ 	.word	0xffffffff


	//----- nvinfo : EIATTR_COOP_GROUP_INSTR_OFFSETS
	.align		4
.L_41:
        /*00ac*/ 	.byte	0x04, 0x28
        /*00ae*/ 	.short	(.L_43 - .L_42)


	//   ....[0]....
.L_42:
        /*00b0*/ 	.word	0x00000090


	//   ....[1]....
        /*00b4*/ 	.word	0x000004d0


	//   ....[2]....
        /*00b8*/ 	.word	0x00000600


	//   ....[3]....
        /*00bc*/ 	.word	0x000007a0


	//   ....[4]....
        /*00c0*/ 	.word	0x000008a0


	//   ....[5]....
        /*00c4*/ 	.word	0x00000a10


	//   ....[6]....
        /*00c8*/ 	.word	0x00000bb0


	//   ....[7]....
        /*00cc*/ 	.word	0x00002130


	//   ....[8]....
        /*00d0*/ 	.word	0x00002df0


	//   ....[9]....
        /*00d4*/ 	.word	0x00003000


	//   ....[10]....
        /*00d8*/ 	.word	0x00003030


	//   ....[11]....
        /*00dc*/ 	.word	0x00003f50


	//   ....[12]....
        /*00e0*/ 	.word	0x00004190


	//----- nvinfo : EIATTR_VRC_CTA_INIT_COUNT
	.align		4
.L_43:
        /*00e4*/ 	.byte	0x02, 0x4a
        /*00e6*/ 	.byte	0x80
	.zero		1


	//----- nvinfo : EIATTR_SYSCALL_OFFSETS
	.align		4
        /*00e8*/ 	.byte	0x04, 0x46
        /*00ea*/ 	.short	(.L_45 - .L_44)


	//   ....[0]....
.L_44:
        /*00ec*/ 	.word	0x00005b80


	//   ....[1]....
        /*00f0*/ 	.word	0x00005c70


	//   ....[2]....
        /*00f4*/ 	.word	0x000063d0


	//   ....[3]....
        /*00f8*/ 	.word	0x00006c80


	//   ....[4]....
        /*00fc*/ 	.word	0x00007500


	//   ....[5]....
        /*0100*/ 	.word	0x00007d80


	//----- nvinfo : EIATTR_MBARRIER_INSTR_OFFSETS
	.align		4
.L_45:
        /*0104*/ 	.byte	0x04, 0x39
        /*0106*/ 	.short	(.L_47 - .L_46)


	//   ....[0]....
.L_46:
        /*0108*/ 	.word	0x000005b0
        /*010c*/ 	.word	0x000000ff
        /*0110*/ 	.word	0x00000000
        /*0114*/ 	.short	0x0100
        /*0116*/ 	.byte	0x04
	.zero		1


	//   ....[1]....
        /*0118*/ 	.word	0x000005c0
        /*011c*/ 	.word	0x000000ff
        /*0120*/ 	.word	0x00000010
        /*0124*/ 	.short	0x0100
        /*0126*/ 	.byte	0x04
	.zero		1


	//   ....[2]....
        /*0128*/ 	.word	0x000005d0
        /*012c*/ 	.word	0x000000ff
        /*0130*/ 	.word	0x00000008
        /*0134*/ 	.short	0x0100
        /*0136*/ 	.byte	0x04
	.zero		1


	//   ....[3]....
        /*0138*/ 	.word	0x000005e0
        /*013c*/ 	.word	0x000000ff
        /*0140*/ 	.word	0x00000018
        /*0144*/ 	.short	0x0100
        /*0146*/ 	.byte	0x04
	.zero		1


	//   ....[4]....
        /*0148*/ 	.word	0x00000710
        /*014c*/ 	.word	0x000000ff
        /*0150*/ 	.word	0x00000020
        /*0154*/ 	.short	0x0100
        /*0156*/ 	.byte	0x04
	.zero		1


	//   ....[5]....
        /*0158*/ 	.word	0x00000720
        /*015c*/ 	.word	0x000000ff
        /*0160*/ 	.word	0x00000040
        /*0164*/ 	.short	0x0100
        /*0166*/ 	.byte	0x04
	.zero		1


	//   ....[6]....
        /*0168*/ 	.word	0x00000730
        /*016c*/ 	.word	0x000000ff
        /*0170*/ 	.word	0x00000028
        /*0174*/ 	.short	0x0100
        /*0176*/ 	.byte	0x04
	.zero		1


	//   ....[7]....
        /*0178*/ 	.word	0x00000740
        /*017c*/ 	.word	0x000000ff
        /*0180*/ 	.word	0x00000048
        /*0184*/ 	.short	0x0100
        /*0186*/ 	.byte	0x04
	.zero		1


	//   ....[8]....
        /*0188*/ 	.word	0x00000750
        /*018c*/ 	.word	0x000000ff
        /*0190*/ 	.word	0x00000030
        /*0194*/ 	.short	0x0100
        /*0196*/ 	.byte	0x04
	.zero		1


	//   ....[9]....
        /*0198*/ 	.word	0x00000760
        /*019c*/ 	.word	0x000000ff
        /*01a0*/ 	.word	0x00000050
        /*01a4*/ 	.short	0x0100
        /*01a6*/ 	.byte	0x04
	.zero		1


	//   ....[10]....
        /*01a8*/ 	.word	0x00000770
        /*01ac*/ 	.word	0x000000ff
        /*01b0*/ 	.word	0x00000038
        /*01b4*/ 	.short	0x0100
        /*01b6*/ 	.byte	0x04
	.zero		1


	//   ....[11]....
        /*01b8*/ 	.word	0x00000780
        /*01bc*/ 	.word	0x000000ff
        /*01c0*/ 	.word	0x00000058
        /*01c4*/ 	.short	0x0100
        /*01c6*/ 	.byte	0x04
	.zero		1


	//   ....[12]....
        /*01c8*/ 	.word	0x00000870
        /*01cc*/ 	.word	0x000000ff
        /*01d0*/ 	.word	0x00000060
        /*01d4*/ 	.short	0x0100
        /*01d6*/ 	.byte	0x06
	.zero		1


	//   ....[13]....
        /*01d8*/ 	.word	0x00000880
        /*01dc*/ 	.word	0x000000ff
        /*01e0*/ 	.word	0x00000068
        /*01e4*/ 	.short	0x0100
        /*01e6*/ 	.byte	0x06
	.zero		1


	//   ....[14]....
        /*01e8*/ 	.word	0x000009c0
        /*01ec*/ 	.word	0x000000ff
        /*01f0*/ 	.word	0x00000070
        /*01f4*/ 	.short	0x0100
        /*01f6*/ 	.byte	0x06
	.zero		1


	//   ....[15]....
        /*01f8*/ 	.word	0x000009d0
        /*01fc*/ 	.word	0x000000ff
        /*0200*/ 	.word	0x00000080
        /*0204*/ 	.short	0x0100
        /*0206*/ 	.byte	0x06
	.zero		1


	//   ....[16]....
        /*0208*/ 	.word	0x000009e0
        /*020c*/ 	.word	0x000000ff
        /*0210*/ 	.word	0x00000078
        /*0214*/ 	.short	0x0100
        /*0216*/ 	.byte	0x06
	.zero		1


	//   ....[17]....
        /*0218*/ 	.word	0x000009f0
        /*021c*/ 	.word	0x000000ff
        /*0220*/ 	.word	0x00000088
        /*0224*/ 	.short	0x0100
        /*0226*/ 	.byte	0x06
	.zero		1


	//   ....[18]....
        /*0228*/ 	.word	0x00000b20
        /*022c*/ 	.word	0x000000ff
        /*0230*/ 	.word	0x00000090
        /*0234*/ 	.short	0x0100
        /*0236*/ 	.byte	0x04
	.zero		1


	//   ....[19]....
        /*0238*/ 	.word	0x00000b30
        /*023c*/ 	.word	0x000000ff
        /*0240*/ 	.word	0x000000b0
        /*0244*/ 	.short	0x0100
        /*0246*/ 	.byte	0x04
	.zero		1


	//   ....[20]....
        /*0248*/ 	.word	0x00000b40
        /*024c*/ 	.word	0x000000ff
        /*0250*/ 	.word	0x00000098
        /*0254*/ 	.short	0x0100
        /*0256*/ 	.byte	0x04
	.zero		1


	//   ....[21]....
        /*0258*/ 	.word	0x00000b50
        /*025c*/ 	.word	0x000000ff
        /*0260*/ 	.word	0x000000b8
        /*0264*/ 	.short	0x0100
        /*0266*/ 	.byte	0x04
	.zero		1


	//   ....[22]....
        /*0268*/ 	.word	0x00000b60
        /*026c*/ 	.word	0x000000ff
        /*0270*/ 	.word	0x000000a0
        /*0274*/ 	.short	0x0100
        /*0276*/ 	.byte	0x04
	.zero		1


	//   ....[23]....
        /*0278*/ 	.word	0x00000b70
        /*027c*/ 	.word	0x000000ff
        /*0280*/ 	.word	0x000000c0
        /*0284*/ 	.short	0x0100
        /*0286*/ 	.byte	0x04
	.zero		1


	//   ....[24]....
        /*0288*/ 	.word	0x00000b80
        /*028c*/ 	.word	0x000000ff
        /*0290*/ 	.word	0x000000a8
        /*0294*/ 	.short	0x0100
        /*0296*/ 	.byte	0x04
	.zero		1


	//   ....[25]....
        /*0298*/ 	.word	0x00000b90
        /*029c*/ 	.word	0x000000ff
        /*02a0*/ 	.word	0x000000c8
        /*02a4*/ 	.short	0x0100
        /*02a6*/ 	.byte	0x04
	.zero		1


	//   ....[26]....
        /*02a8*/ 	.word	0x00000c80
        /*02ac*/ 	.word	0x000000ff
        /*02b0*/ 	.word	0x000000d0
        /*02b4*/ 	.short	0x0100
        /*02b6*/ 	.byte	0x04
	.zero		1


	//   ....[27]....
        /*02b8*/ 	.word	0x00000c90
        /*02bc*/ 	.word	0x000000ff
        /*02c0*/ 	.word	0x000000e0
        /*02c4*/ 	.short	0x0100
        /*02c6*/ 	.byte	0x04
	.zero		1


	//   ....[28]....
        /*02c8*/ 	.word	0x00000ca0
        /*02cc*/ 	.word	0x000000ff
        /*02d0*/ 	.word	0x000000d8
        /*02d4*/ 	.short	0x0100
        /*02d6*/ 	.byte	0x04
	.zero		1


	//   ....[29]....
        /*02d8*/ 	.word	0x00000cb0
        /*02dc*/ 	.word	0x000000ff
        /*02e0*/ 	.word	0x000000e8
        /*02e4*/ 	.short	0x0100
        /*02e6*/ 	.byte	0x04
	.zero		1


	//   ....[30]....
        /*02e8*/ 	.word	0x00001590
        /*02ec*/ 	.word	0x00000003
        /*02f0*/ 	.word	0x000000e0
        /*02f4*/ 	.short	0x010a
        /*02f6*/ 	.byte	0xff
	.zero		1


	//   ....[31]....
        /*02f8*/ 	.word	0x000015c0
        /*02fc*/ 	.word	0x00000003
        /*0300*/ 	.word	0x000000d0
        /*0304*/ 	.short	0x0101
        /*0306*/ 	.byte	0xff
	.zero		1


	//   ....[32]....
        /*0308*/ 	.word	0x00001690
        /*030c*/ 	.word	0x000000ff
        /*0310*/ 	.word	0x00000010
        /*0314*/ 	.short	0x010a
        /*0316*/ 	.byte	0x04
	.zero		1


	//   ....[33]....
        /*0318*/ 	.word	0x00001730
        /*031c*/ 	.word	0x000000ff
        /*0320*/ 	.word	0x00000010
        /*0324*/ 	.short	0x010a
        /*0326*/ 	.byte	0x39
	.zero		1


	//   ....[34]....
        /*0328*/ 	.word	0x00001830
        /*032c*/ 	.word	0x000000ff
        /*0330*/ 	.word	0x00000010
        /*0334*/ 	.short	0x010a
        /*0336*/ 	.byte	0x04
	.zero		1


	//   ....[35]....
        /*0338*/ 	.word	0x00001bf0
        /*033c*/ 	.word	0x000000ff
        /*0340*/ 	.word	0x00000068
        /*0344*/ 	.short	0x0101
        /*0346*/ 	.byte	0x0d
	.zero		1


	//   ....[36]....
        /*0348*/ 	.word	0x00001c10
        /*034c*/ 	.word	0x000000ff
        /*0350*/ 	.word	0x00000010
        /*0354*/ 	.short	0x010a
        /*0356*/ 	.byte	0x04
	.zero		1


	//   ....[37]....
        /*0358*/ 	.word	0x00001c90
        /*035c*/ 	.word	0x000000ff
        /*0360*/ 	.word	0x00000010
        /*0364*/ 	.short	0x010a
        /*0366*/ 	.byte	0x39
	.zero		1


	//   ....[38]....
        /*0368*/ 	.word	0x00001d90
        /*036c*/ 	.word	0x000000ff
        /*0370*/ 	.word	0x00000010
        /*0374*/ 	.short	0x010a
        /*0376*/ 	.byte	0x04
	.zero		1


	//   ....[39]....
        /*0378*/ 	.word	0x00002160
        /*037c*/ 	.word	0x00000002
        /*0380*/ 	.word	0x00000070
        /*0384*/ 	.short	0x010a
        /*0386*/ 	.byte	0xff
	.zero		1


	//   ....[40]....
        /*0388*/ 	.word	0x00002220
        /*038c*/ 	.word	0x00000002
        /*0390*/ 	.word	0x00000000
        /*0394*/ 	.short	0x0101
        /*0396*/ 	.byte	0xff
	.zero		1


	//   ....[41]....
        /*0398*/ 	.word	0x00002780
        /*039c*/ 	.word	0x000000ff
        /*03a0*/ 	.word	0x00000000
        /*03a4*/ 	.short	0x010a
        /*03a6*/ 	.byte	0x04
	.zero		1


	//   ....[42]....
        /*03a8*/ 	.word	0x00002820
        /*03ac*/ 	.word	0x00000000
        /*03b0*/ 	.word	0x00000000
        /*03b4*/ 	.short	0x010a
        /*03b6*/ 	.byte	0xff
	.zero		1


	//   ....[43]....
        /*03b8*/ 	.word	0x00002940
        /*03bc*/ 	.word	0x00000000
        /*03c0*/ 	.word	0x000000d0
        /*03c4*/ 	.short	0x010a
        /*03c6*/ 	.byte	0xff
	.zero		1


	//   ....[44]....
        /*03c8*/ 	.word	0x000029a0
        /*03cc*/ 	.word	0x00000004
        /*03d0*/ 	.word	0x00000000
        /*03d4*/ 	.short	0x0101
        /*03d6*/ 	.byte	0xff
	.zero		1


	//   ....[45]....
        /*03d8*/ 	.word	0x000029c0
        /*03dc*/ 	.word	0x000000ff
        /*03e0*/ 	.word	0x00000080
        /*03e4*/ 	.short	0x010a
        /*03e6*/ 	.byte	0x04
	.zero		1


	//   ....[46]....
        /*03e8*/ 	.word	0x00002ae0
        /*03ec*/ 	.word	0x00000000
        /*03f0*/ 	.word	0x00000070
        /*03f4*/ 	.short	0x010a
        /*03f6*/ 	.byte	0xff
	.zero		1


	//   ....[47]....
        /*03f8*/ 	.word	0x00002bf0
        /*03fc*/ 	.word	0x00000000
        /*0400*/ 	.word	0x00000000
        /*0404*/ 	.short	0x0101
        /*0406*/ 	.byte	0xff
	.zero		1


	//   ....[48]....
        /*0408*/ 	.word	0x00002c80
        /*040c*/ 	.word	0x000000ff
        /*0410*/ 	.word	0x00000080
        /*0414*/ 	.short	0x0106
        /*0416*/ 	.byte	0x04
	.zero		1


	//   ....[49]....
        /*0418*/ 	.word	0x00002ca0
        /*041c*/ 	.word	0x000000ff
        /*0420*/ 	.word	0x00000080
        /*0424*/ 	.short	0x010a
        /*0426*/ 	.byte	0x04
	.zero		1


	//   ....[50]....
        /*0428*/ 	.word	0x00002d30
        /*042c*/ 	.word	0x000000ff
        /*0430*/ 	.word	0x00000080
        /*0434*/ 	.short	0x0106
        /*0436*/ 	.byte	0x07
	.zero		1


	//   ....[51]....
        /*0438*/ 	.word	0x00002d70
        /*043c*/ 	.word	0x00000000
        /*0440*/ 	.word	0x00000080
        /*0444*/ 	.short	0x010a
        /*0446*/ 	.byte	0xff
	.zero		1


	//   ....[52]....
        /*0448*/ 	.word	0x00003280
        /*044c*/ 	.word	0x00000000
        /*0450*/ 	.word	0x00000070
        /*0454*/ 	.short	0x010a
        /*0456*/ 	.byte	0xff
	.zero		1


	//   ....[53]....
        /*0458*/ 	.word	0x00003390
        /*045c*/ 	.word	0x00000003
        /*0460*/ 	.word	0x00000000
        /*0464*/ 	.short	0x0101
        /*0466*/ 	.byte	0xff
	.zero		1


	//   ....[54]....
        /*0468*/ 	.word	0x000033a0
        /*046c*/ 	.word	0x000000ff
        /*0470*/ 	.word	0x00000000
        /*0474*/ 	.short	0x010a
        /*0476*/ 	.byte	0x04
	.zero		1


	//   ....[55]....
        /*0478*/ 	.word	0x00003420
        /*047c*/ 	.word	0x000000ff
        /*0480*/ 	.word	0x000000b0
        /*0484*/ 	.short	0x010a
        /*0486*/ 	.byte	0x4b
	.zero		1


	//   ....[56]....
        /*0488*/ 	.word	0x00003500
        /*048c*/ 	.word	0x000000ff
        /*0490*/ 	.word	0x00000000
        /*0494*/ 	.short	0x010a
        /*0496*/ 	.byte	0x05
	.zero		1


	//   ....[57]....
        /*0498*/ 	.word	0x00003650
        /*049c*/ 	.word	0x000000ff
        /*04a0*/ 	.word	0x00000000
        /*04a4*/ 	.short	0x010a
        /*04a6*/ 	.byte	0x07
	.zero		1


	//   ....[58]....
        /*04a8*/ 	.word	0x00003d80
        /*04ac*/ 	.word	0x000000ff
        /*04b0*/ 	.word	0x00000000
        /*04b4*/ 	.short	0x010a
        /*04b6*/ 	.byte	0x04
	.zero		1


	//   ....[59]....
        /*04b8*/ 	.word	0x00003e10
        /*04bc*/ 	.word	0x000000ff
        /*04c0*/ 	.word	0x00000000
        /*04c4*/ 	.short	0x010a
        /*04c6*/ 	.byte	0x05
	.zero		1


	//   ....[60]....
        /*04c8*/ 	.word	0x00003ea0
        /*04cc*/ 	.word	0x000000ff
        /*04d0*/ 	.word	0x00000000
        /*04d4*/ 	.short	0x010a
        /*04d6*/ 	.byte	0x05
	.zero		1


	//   ....[61]....
        /*04d8*/ 	.word	0x00003f30
        /*04dc*/ 	.word	0x000000ff
        /*04e0*/ 	.word	0x00000000
        /*04e4*/ 	.short	0x010a
        /*04e6*/ 	.byte	0x04
	.zero		1


	//   ....[62]....
        /*04e8*/ 	.word	0x000043c0
        /*04ec*/ 	.word	0x00000000
        /*04f0*/ 	.word	0x00000070
        /*04f4*/ 	.short	0x010a
        /*04f6*/ 	.byte	0xff
	.zero		1


	//   ....[63]....
        /*04f8*/ 	.word	0x00004480
        /*04fc*/ 	.word	0x00000000
        /*0500*/ 	.word	0x00000000
        /*0504*/ 	.short	0x0101
        /*0506*/ 	.byte	0xff
	.zero		1


	//   ....[64]....
        /*0508*/ 	.word	0x000047a0
        /*050c*/ 	.word	0x000000ff
        /*0510*/ 	.word	0x00000068
        /*0514*/ 	.short	0x010a
        /*0516*/ 	.byte	0x04
	.zero		1


	//   ....[65]....
        /*0518*/ 	.word	0x00004990
        /*051c*/ 	.word	0x000000ff
        /*0520*/ 	.word	0x00000040
        /*0524*/ 	.short	0x010a
        /*0526*/ 	.byte	0x04
	.zero		1


	//   ....[66]....
        /*0528*/ 	.word	0x00004b10
        /*052c*/ 	.word	0x000000ff
        /*0530*/ 	.word	0x00000020
        /*0534*/ 	.short	0x010b
        /*0536*/ 	.byte	0x04
	.zero		1


	//   ....[67]....
        /*0538*/ 	.word	0x00004b20
        /*053c*/ 	.word	0x000000ff
        /*0540*/ 	.word	0x00000000
        /*0544*/ 	.short	0x0101
        /*0546*/ 	.byte	0x05
	.zero		1


	//   ....[68]....
        /*0548*/ 	.word	0x00004b40
        /*054c*/ 	.word	0x000000ff
        /*0550*/ 	.word	0x00000048
        /*0554*/ 	.short	0x010a
        /*0556*/ 	.byte	0x04
	.zero		1


	//   ....[69]....
        /*0558*/ 	.word	0x00004ca0
        /*055c*/ 	.word	0x000000ff
        /*0560*/ 	.word	0x00000028
        /*0564*/ 	.short	0x010b
        /*0566*/ 	.byte	0x04
	.zero		1


	//   ....[70]....
        /*0568*/ 	.word	0x00004cb0
        /*056c*/ 	.word	0x000000ff
        /*0570*/ 	.word	0x00000000
        /*0574*/ 	.short	0x0101
        /*0576*/ 	.byte	0x05
	.zero		1


	//   ....[71]....
        /*0578*/ 	.word	0x00004cc0
        /*057c*/ 	.word	0x000000ff
        /*0580*/ 	.word	0x00000050
        /*0584*/ 	.short	0x010a
        /*0586*/ 	.byte	0x04
	.zero		1


	//   ....[72]....
        /*0588*/ 	.word	0x00004e60
        /*058c*/ 	.word	0x000000ff
        /*0590*/ 	.word	0x00000030
        /*0594*/ 	.short	0x010b
        /*0596*/ 	.byte	0x04
	.zero		1


	//   ....[73]....
        /*0598*/ 	.word	0x00004ed0
        /*059c*/ 	.word	0x000000ff
        /*05a0*/ 	.word	0x00000000
        /*05a4*/ 	.short	0x0101
        /*05a6*/ 	.byte	0x05
	.zero		1


	//   ....[74]....
        /*05a8*/ 	.word	0x00004f00
        /*05ac*/ 	.word	0x000000ff
        /*05b0*/ 	.word	0x00000058
        /*05b4*/ 	.short	0x010a
        /*05b6*/ 	.byte	0x04
	.zero		1


	//   ....[75]....
        /*05b8*/ 	.word	0x00005110
        /*05bc*/ 	.word	0x000000ff
        /*05c0*/ 	.word	0x00000038
        /*05c4*/ 	.short	0x010b
        /*05c6*/ 	.byte	0x04
	.zero		1


	//   ....[76]....
        /*05c8*/ 	.word	0x00005130
        /*05cc*/ 	.word	0x000000ff
        /*05d0*/ 	.word	0x00000000
        /*05d4*/ 	.short	0x0101
        /*05d6*/ 	.byte	0x0d
	.zero		1


	//   ....[77]....
        /*05d8*/ 	.word	0x00005160
        /*05dc*/ 	.word	0x000000ff
        /*05e0*/ 	.word	0x00000040
        /*05e4*/ 	.short	0x010a
        /*05e6*/ 	.byte	0x04
	.zero		1


	//   ....[78]....
        /*05e8*/ 	.word	0x00005180
        /*05ec*/ 	.word	0x000000ff
        /*05f0*/ 	.word	0x00000048
        /*05f4*/ 	.short	0x010a
        /*05f6*/ 	.byte	0x04
	.zero		1


	//   ....[79]....
        /*05f8*/ 	.word	0x000051a0
        /*05fc*/ 	.word	0x000000ff
        /*0600*/ 	.word	0x00000050
        /*0604*/ 	.short	0x010a
        /*0606*/ 	.byte	0x04
	.zero		1


	//   ....[80]....
        /*0608*/ 	.word	0x000051e0
        /*060c*/ 	.word	0x00000000
        /*0610*/ 	.word	0x00000058
        /*0614*/ 	.short	0x010a
        /*0616*/ 	.byte	0xff
	.zero		1


	//   ....[81]....
        /*0618*/ 	.word	0x00005540
        /*061c*/ 	.word	0x00000000
        /*0620*/ 	.word	0x00000070
        /*0624*/ 	.short	0x010a
        /*0626*/ 	.byte	0xff
	.zero		1


	//   ....[82]....
        /*0628*/ 	.word	0x00005650
        /*062c*/ 	.word	0x00000000
        /*0630*/ 	.word	0x00000000
        /*0634*/ 	.short	0x0101
        /*0636*/ 	.byte	0xff
	.zero		1


	//   ....[83]....
        /*0638*/ 	.word	0x000060b0
        /*063c*/ 	.word	0x000000ff
        /*0640*/ 	.word	0x00000020
        /*0644*/ 	.short	0x010a
        /*0646*/ 	.byte	0x24
	.zero		1


	//   ....[84]....
        /*0648*/ 	.word	0x00006120
        /*064c*/ 	.word	0x0000004f
        /*0650*/ 	.word	0x00000090
        /*0654*/ 	.short	0x010a
        /*0656*/ 	.byte	0xff
	.zero		1


	//   ....[85]....
        /*0658*/ 	.word	0x000061d0
        /*065c*/ 	.word	0x000000ff
        /*0660*/ 	.word	0x00000020
        /*0664*/ 	.short	0x010a
        /*0666*/ 	.byte	0x24
	.zero		1


	//   ....[86]....
        /*0668*/ 	.word	0x000062b0
        /*066c*/ 	.word	0x0000004f
        /*0670*/ 	.word	0x00000090
        /*0674*/ 	.short	0x010a
        /*0676*/ 	.byte	0xff
	.zero		1


	//   ....[87]....
        /*0678*/ 	.word	0x000069e0
        /*067c*/ 	.word	0x00000000
        /*0680*/ 	.word	0x00000000
        /*0684*/ 	.short	0x0101
        /*0686*/ 	.byte	0xff
	.zero		1


	//   ....[88]....
        /*0688*/ 	.word	0x000069f0
        /*068c*/ 	.word	0x00000003
        /*0690*/ 	.word	0x00000020
        /*0694*/ 	.short	0x010a
        /*0696*/ 	.byte	0xff
	.zero		1


	//   ....[89]....
        /*0698*/ 	.word	0x00006ab0
        /*069c*/ 	.word	0x00000003
        /*06a0*/ 	.word	0x00000020
        /*06a4*/ 	.short	0x010a
        /*06a6*/ 	.byte	0xff
	.zero		1


	//   ....[90]....
        /*06a8*/ 	.word	0x00007260
        /*06ac*/ 	.word	0x00000026
        /*06b0*/ 	.word	0x00000000
        /*06b4*/ 	.short	0x0101
        /*06b6*/ 	.byte	0xff
	.zero		1


	//   ....[91]....
        /*06b8*/ 	.word	0x00007280
        /*06bc*/ 	.word	0x00000053
        /*06c0*/ 	.word	0x00000020
        /*06c4*/ 	.short	0x010a
        /*06c6*/ 	.byte	0xff
	.zero		1


	//   ....[92]....
        /*06c8*/ 	.word	0x00007330
        /*06cc*/ 	.word	0x00000053
        /*06d0*/ 	.word	0x00000020
        /*06d4*/ 	.short	0x010a
        /*06d6*/ 	.byte	0xff
	.zero		1


	//   ....[93]....
        /*06d8*/ 	.word	0x00007ae0
        /*06dc*/ 	.word	0x00000026
        /*06e0*/ 	.word	0x00000000
        /*06e4*/ 	.short	0x0101
        /*06e6*/ 	.byte	0xff
	.zero		1


	//   ....[94]....
        /*06e8*/ 	.word	0x00007b00
        /*06ec*/ 	.word	0x00000058
        /*06f0*/ 	.word	0x00000020
        /*06f4*/ 	.short	0x010a
        /*06f6*/ 	.byte	0xff
	.zero		1


	//   ....[95]....
        /*06f8*/ 	.word	0x00007bb0
        /*06fc*/ 	.word	0x00000058
        /*0700*/ 	.word	0x00000020
        /*0704*/ 	.short	0x010a
        /*0706*/ 	.byte	0xff
	.zero		1


	//   ....[96]....
        /*0708*/ 	.word	0x00007f50
        /*070c*/ 	.word	0x000000ff
        /*0710*/ 	.word	0x00000000
        /*0714*/ 	.short	0x0101
        /*0716*/ 	.byte	0x04
	.zero		1


	//   ....[97]....
        /*0718*/ 	.word	0x000083c0
        /*071c*/ 	.word	0x00000002
        /*0720*/ 	.word	0x00000000
        /*0724*/ 	.short	0x0101
        /*0726*/ 	.byte	0xff
	.zero		1


	//   ....[98]....
        /*0728*/ 	.word	0x00008630
        /*072c*/ 	.word	0x000000ff
        /*0730*/ 	.word	0x00000000
        /*0734*/ 	.short	0x0101
        /*0736*/ 	.byte	0x04
	.zero		1


	//   ....[99]....
        /*0738*/ 	.word	0x00008650
        /*073c*/ 	.word	0x00000003
        /*0740*/ 	.word	0x000000e0
        /*0744*/ 	.short	0x010a
        /*0746*/ 	.byte	0xff
	.zero		1


	//   ....[100]....
        /*0748*/ 	.word	0x000086b0
        /*074c*/ 	.word	0x00000002
        /*0750*/ 	.word	0x00000010
        /*0754*/ 	.short	0x010a
        /*0756*/ 	.byte	0xff
	.zero		1


	//   ....[101]....
        /*0758*/ 	.word	0x00008710
        /*075c*/ 	.word	0x00000002
        /*0760*/ 	.word	0x00000010
        /*0764*/ 	.short	0x010a
        /*0766*/ 	.byte	0xff
	.zero		1


	//   ....[102]....
        /*0768*/ 	.word	0x00008760
        /*076c*/ 	.word	0x00000002
        /*0770*/ 	.word	0x00000070
        /*0774*/ 	.short	0x010a
        /*0776*/ 	.byte	0xff
	.zero		1


	//   ....[103]....
        /*0778*/ 	.word	0x000087c0
        /*077c*/ 	.word	0x00000000
        /*0780*/ 	.word	0x00000000
        /*0784*/ 	.short	0x010a
        /*0786*/ 	.byte	0xff
	.zero		1


	//   ....[104]....
        /*0788*/ 	.word	0x00008810
        /*078c*/ 	.word	0x00000000
        /*0790*/ 	.word	0x000000d0
        /*0794*/ 	.short	0x010a
        /*0796*/ 	.byte	0xff
	.zero		1


	//   ....[105]....
        /*0798*/ 	.word	0x00008870
        /*079c*/ 	.word	0x00000000
        /*07a0*/ 	.word	0x00000080
        /*07a4*/ 	.short	0x010a
        /*07a6*/ 	.byte	0xff
	.zero		1


	//   ....[106]....
        /*07a8*/ 	.word	0x000088c0
        /*07ac*/ 	.word	0x00000000
        /*07b0*/ 	.word	0x00000070
        /*07b4*/ 	.short	0x010a
        /*07b6*/ 	.byte	0xff
	.zero		1


	//   ....[107]....
        /*07b8*/ 	.word	0x00008920
        /*07bc*/ 	.word	0x00000000
        /*07c0*/ 	.word	0x00000080
        /*07c4*/ 	.short	0x010a
        /*07c6*/ 	.byte	0xff
	.zero		1


	//   ....[108]....
        /*07c8*/ 	.word	0x00008970
        /*07cc*/ 	.word	0x00000000
        /*07d0*/ 	.word	0x00000070
        /*07d4*/ 	.short	0x010a
        /*07d6*/ 	.byte	0xff
	.zero		1


	//   ....[109]....
        /*07d8*/ 	.word	0x000089d0
        /*07dc*/ 	.word	0x00000003
        /*07e0*/ 	.word	0x000000b0
        /*07e4*/ 	.short	0x010a
        /*07e6*/ 	.byte	0xff
	.zero		1


	//   ....[110]....
        /*07e8*/ 	.word	0x00008a30
        /*07ec*/ 	.word	0x00000000
        /*07f0*/ 	.word	0x00000000
        /*07f4*/ 	.short	0x010a
        /*07f6*/ 	.byte	0xff
	.zero		1


	//   ....[111]....
        /*07f8*/ 	.word	0x00008a90
        /*07fc*/ 	.word	0x00000000
        /*0800*/ 	.word	0x00000000
        /*0804*/ 	.short	0x010a
        /*0806*/ 	.byte	0xff
	.zero		1


	//   ....[112]....
        /*0808*/ 	.word	0x00008af0
        /*080c*/ 	.word	0x00000000
        /*0810*/ 	.word	0x00000000
        /*0814*/ 	.short	0x010a
        /*0816*/ 	.byte	0xff
	.zero		1


	//   ....[113]....
        /*0818*/ 	.word	0x00008b50
        /*081c*/ 	.word	0x00000000
        /*0820*/ 	.word	0x00000000
        /*0824*/ 	.short	0x010a
        /*0826*/ 	.byte	0xff
	.zero		1


	//   ....[114]....
        /*0828*/ 	.word	0x00008bb0
        /*082c*/ 	.word	0x00000000
        /*0830*/ 	.word	0x00000000
        /*0834*/ 	.short	0x010a
        /*0836*/ 	.byte	0xff
	.zero		1


	//   ....[115]....
        /*0838*/ 	.word	0x00008c00
        /*083c*/ 	.word	0x00000000
        /*0840*/ 	.word	0x00000070
        /*0844*/ 	.short	0x010a
        /*0846*/ 	.byte	0xff
	.zero		1


	//   ....[116]....
        /*0848*/ 	.word	0x00008c60
        /*084c*/ 	.word	0x00000000
        /*0850*/ 	.word	0x00000068
        /*0854*/ 	.short	0x010a
        /*0856*/ 	.byte	0xff
	.zero		1


	//   ....[117]....
        /*0858*/ 	.word	0x00008cc0
        /*085c*/ 	.word	0x00000003
        /*0860*/ 	.word	0x00000040
        /*0864*/ 	.short	0x010a
        /*0866*/ 	.byte	0xff
	.zero		1


	//   ....[118]....
        /*0868*/ 	.word	0x00008d20
        /*086c*/ 	.word	0x00000003
        /*0870*/ 	.word	0x00000048
        /*0874*/ 	.short	0x010a
        /*0876*/ 	.byte	0xff
	.zero		1


	//   ....[119]....
        /*0878*/ 	.word	0x00008d80
        /*087c*/ 	.word	0x00000003
        /*0880*/ 	.word	0x00000050
        /*0884*/ 	.short	0x010a
        /*0886*/ 	.byte	0xff
	.zero		1


	//   ....[120]....
        /*0888*/ 	.word	0x00008de0
        /*088c*/ 	.word	0x00000003
        /*0890*/ 	.word	0x00000058
        /*0894*/ 	.short	0x010a
        /*0896*/ 	.byte	0xff
	.zero		1


	//   ....[121]....
        /*0898*/ 	.word	0x00008e40
        /*089c*/ 	.word	0x00000000
        /*08a0*/ 	.word	0x00000040
        /*08a4*/ 	.short	0x010a
        /*08a6*/ 	.byte	0xff
	.zero		1


	//   ....[122]....
        /*08a8*/ 	.word	0x00008ea0
        /*08ac*/ 	.word	0x00000000
        /*08b0*/ 	.word	0x00000048
        /*08b4*/ 	.short	0x010a
        /*08b6*/ 	.byte	0xff
	.zero		1


	//   ....[123]....
        /*08b8*/ 	.word	0x00008f00
        /*08bc*/ 	.word	0x00000000
        /*08c0*/ 	.word	0x00000050
        /*08c4*/ 	.short	0x010a
        /*08c6*/ 	.byte	0xff
	.zero		1


	//   ....[124]....
        /*08c8*/ 	.word	0x00008f50
        /*08cc*/ 	.word	0x00000000
        /*08d0*/ 	.word	0x00000070
        /*08d4*/ 	.short	0x010a
        /*08d6*/ 	.byte	0xff
	.zero		1


	//   ....[125]....
        /*08d8*/ 	.word	0x00008fb0
        /*08dc*/ 	.word	0x00000002
        /*08e0*/ 	.word	0x00000020
        /*08e4*/ 	.short	0x010a
        /*08e6*/ 	.byte	0xff
	.zero		1


	//   ....[126]....
        /*08e8*/ 	.word	0x00009000
        /*08ec*/ 	.word	0x0000004f
        /*08f0*/ 	.word	0x00000090
        /*08f4*/ 	.short	0x010a
        /*08f6*/ 	.byte	0xff
	.zero		1


	//   ....[127]....
        /*08f8*/ 	.word	0x00009050
        /*08fc*/ 	.word	0x00000003
        /*0900*/ 	.word	0x00000020
        /*0904*/ 	.short	0x010a
        /*0906*/ 	.byte	0xff
	.zero		1


	//   ....[128]....
        /*0908*/ 	.word	0x000090a0
        /*090c*/ 	.word	0x00000053
        /*0910*/ 	.word	0x00000020
        /*0914*/ 	.short	0x010a
        /*0916*/ 	.byte	0xff
	.zero		1


	//   ....[129]....
        /*0918*/ 	.word	0x000090f0
        /*091c*/ 	.word	0x00000058
        /*0920*/ 	.word	0x00000020
        /*0924*/ 	.short	0x010a
        /*0926*/ 	.byte	0xff
	.zero		1


	//----- nvinfo : EIATTR_NUM_MBARRIERS
	.align		4
.L_47:
        /*0928*/ 	.byte	0x03, 0x38
        /*092a*/ 	.short	0x001e


	//----- nvinfo : EIATTR_EXIT_INSTR_OFFSETS
	.align		4
        /*092c*/ 	.byte	0x04, 0x1c
        /*092e*/ 	.short	(.L_49 - .L_48)


	//   ....[0]....
.L_48:
        /*0930*/ 	.word	0x00002850


	//   ....[1]....
        /*0934*/ 	.word	0x00002d40


	//   ....[2]....
        /*0938*/ 	.word	0x00002da0


	//   ....[3]....
        /*093c*/ 	.word	0x000041a0


	//   ....[4]....
        /*0940*/ 	.word	0x00005210


	//   ....[5]....
        /*0944*/ 	.word	0x00005250


	//   ....[6]....
        /*0948*/ 	.word	0x00008520


	//   ....[7]....
        /*094c*/ 	.word	0x000085a0


	//   ....[8]....
        /*0950*/ 	.word	0x000085d0


	//   ....[9]....
        /*0954*/ 	.word	0x00008640


	//----- nvinfo : EIATTR_MAX_THREADS
	.align		4
.L_49:
        /*0958*/ 	.byte	0x04, 0x05
        /*095a*/ 	.short	(.L_51 - .L_50)
.L_50:
        /*095c*/ 	.word	0x00000100
        /*0960*/ 	.word	0x00000001
        /*0964*/ 	.word	0x00000001


	//----- nvinfo : EIATTR_CRS_STACK_SIZE
	.align		4
.L_51:
        /*0968*/ 	.byte	0x04, 0x1e
        /*096a*/ 	.short	(.L_53 - .L_52)
.L_52:
        /*096c*/ 	.word	0x00000000


	//----- nvinfo : EIATTR_CBANK_PARAM_SIZE
	.align		4
.L_53:
        /*0970*/ 	.byte	0x03, 0x19
        /*0972*/ 	.short	0x0800


	//----- nvinfo : EIATTR_PARAM_CBANK
	.align		4
        /*0974*/ 	.byte	0x04, 0x0a
        /*0976*/ 	.short	(.L_55 - .L_54)
	.align		4
.L_54:
        /*0978*/ 	.word	index@(.nv.constant0._ZN7cutlass13device_kernelINS_4gemm6kernel13GemmUniversalIN4cute5tupleIJiiiiEEENS1_10collective13CollectiveMmaINS1_35MainloopSm100TmaUmmaWarpSpecializedILi2ELi2ELi4ENS5_IJNS4_1CILi1EEESB_SB_EEEEENS5_IJNSA_ILi64EEENSA_ILi128EEENSA_ILi256EEEEEENS_10bfloat16_tENS5_IJlSB_lEEESI_SJ_NS4_8TiledMMAINS4_8MMA_AtomIJNS4_20SM100_MMA_F16BF16_SSISI_SI_fLi64ELi128ELNS4_4UMMA5MajorE0ELSO_0ELNSN_7ScaleInE0ELSP_0EEEEEENS4_6LayoutISC_NS5_IJNSA_ILi0EEEST_ST_EEEEENS5_IJNS4_10UnderscoreESW_SW_EEEEENS4_13SM90_TMA_LOADENS4_14ComposedLayoutINS4_7SwizzleILi3ELi4ELi3EEENS4_18smem_ptr_flag_bitsILi16EEENSS_INS5_IJNSA_ILi8EEESE_EEENS5_IJSE_SB_EEEEEEEvNS4_8identityESZ_S19_vS1A_EENS_8epilogue10collective18CollectiveEpilogueINS1C_23Sm100TmaWarpSpecializedILi4ELi2ELi16ELb1ELb0EEEJSH_NS5_IJNSS_ISE_SB_EENSS_INSA_ILi32EEESB_EEEEESI_SJ_SI_SJ_NS1C_6fusion15FusionCallbacksIS1G_NS1L_17LinearCombinationISI_fSI_fLNS_15FloatRoundStyleE2EEESH_S1K_JEEENS4_5SM1004TMEM4LOAD26SM100_TMEM_LOAD_16dp256b4xESZ_NS10_INS11_ILi2ELi4ELi3EEES14_NSS_INS5_IJS15_S1I_EEENS5_IJS1I_SB_EEEEEEENS4_17SM75_U32x4_LDSM_NENS4_14SM90_TMA_STOREES1Z_NS4_17SM90_U32x4_STSM_NENS4_39AutoVectorizingCopyWithAssumedAlignmentILi128EEEEEEvvEEEEvNT_6ParamsE)
        /*097c*/ 	.short	0x0380
        /*097e*/ 	.short	0x0800


	//----- nvinfo : EIATTR_SW_WAR
	.align		4
.L_55:
        /*0980*/ 	.byte	0x04, 0x36
        /*0982*/ 	.short	(.L_57 - .L_56)
.L_56:
        /*0984*/ 	.word	0x00000008
.L_57:


//--------------------- .nv.callgraph             --------------------------
	.section	.nv.callgraph,"",@"SHT_CUDA_CALLGRAPH"
	.align	4
	.sectionentsize	8
	.align		4
        /*0000*/ 	.word	0x00000000
	.align		4
        /*0004*/ 	.word	0xffffffff
	.align		4
        /*0008*/ 	.word	index@(_ZN7cutlass13device_kernelINS_4gemm6kernel13GemmUniversalIN4cute5tupleIJiiiiEEENS1_10collective13CollectiveMmaINS1_35MainloopSm100TmaUmmaWarpSpecializedILi2ELi2ELi4ENS5_IJNS4_1CILi1EEESB_SB_EEEEENS5_IJNSA_ILi64EEENSA_ILi128EEENSA_ILi256EEEEEENS_10bfloat16_tENS5_IJlSB_lEEESI_SJ_NS4_8TiledMMAINS4_8MMA_AtomIJNS4_20SM100_MMA_F16BF16_SSISI_SI_fLi64ELi128ELNS4_4UMMA5MajorE0ELSO_0ELNSN_7ScaleInE0ELSP_0EEEEEENS4_6LayoutISC_NS5_IJNSA_ILi0EEEST_ST_EEEEENS5_IJNS4_10UnderscoreESW_SW_EEEEENS4_13SM90_TMA_LOADENS4_14ComposedLayoutINS4_7SwizzleILi3ELi4ELi3EEENS4_18smem_ptr_flag_bitsILi16EEENSS_INS5_IJNSA_ILi8EEESE_EEENS5_IJSE_SB_EEEEEEEvNS4_8identityESZ_S19_vS1A_EENS_8epilogue10collective18CollectiveEpilogueINS1C_23Sm100TmaWarpSpecializedILi4ELi2ELi16ELb1ELb0EEEJSH_NS5_IJNSS_ISE_SB_EENSS_INSA_ILi32EEESB_EEEEESI_SJ_SI_SJ_NS1C_6fusion15FusionCallbacksIS1G_NS1L_17LinearCombinationISI_fSI_fLNS_15FloatRoundStyleE2EEESH_S1K_JEEENS4_5SM1004TMEM4LOAD26SM100_TMEM_LOAD_16dp256b4xESZ_NS10_INS11_ILi2ELi4ELi3EEES14_NSS_INS5_IJS15_S1I_EEENS5_IJS1I_SB_EEEEEEENS4_17SM75_U32x4_LDSM_NENS4_14SM90_TMA_STOREES1Z_NS4_17SM90_U32x4_STSM_NENS4_39AutoVectorizingCopyWithAssumedAlignmentILi128EEEEEEvvEEEEvNT_6ParamsE)
	.align		4
        /*000c*/ 	.word	index@(__assertfail)
	.align		4
        /*0010*/ 	.word	0x00000000
	.align		4
        /*0014*/ 	.word	0xfffffffe
	.align		4
        /*0018*/ 	.word	0x00000000
	.align		4
        /*001c*/ 	.word	0xfffffffd
	.align		4
        /*0020*/ 	.word	0x00000000
	.align		4
        /*0024*/ 	.word	0xfffffffc


//--------------------- .nv.constant4             --------------------------
	.section	.nv.constant4,"a",@progbits
	.align	8
	.align		8
.nv.constant4:
        /*0000*/ 	.dword	__assertfail
	.align		8
        /*0008*/ 	.dword	__unnamed_1
	.align		8
        /*0010*/ 	.dword	__unnamed_2
	.align		8
        /*0018*/ 	.dword	_ZN40_INTERNAL_33bca78f_4_k_cu_5324ca54_194174cuda3std3__45__cpo5beginE
	.align		8
        /*0020*/ 	.dword	_ZN40_INTERNAL_33bca78f_4_k_cu_5324ca54_194174cuda3std3__45__cpo3endE
	.align		8
        /*0028*/ 	.dword	_ZN40_INTERNAL_33bca78f_4_k_cu_5324ca54_194174cuda3std3__45__cpo6cbeginE
	.align		8
        /*0030*/ 	.dword	_ZN40_INTERNAL_33bca78f_4_k_cu_5324ca54_194174cuda3std3__45__cpo4cendE
	.align		8
        /*0038*/ 	.dword	_ZN40_INTERNAL_33bca78f_4_k_cu_5324ca54_194174cuda3std3__442_GLOBAL__N__33bca78f_4_k_cu_5324ca54_194176ignoreE
	.align		8
        /*0040*/ 	.dword	_ZN40_INTERNAL_33bca78f_4_k_cu_5324ca54_194174cuda3std3__419piecewise_constructE
	.align		8
        /*0048*/ 	.dword	_ZN40_INTERNAL_33bca78f_4_k_cu_5324ca54_194174cuda3std3__48in_placeE
	.align		8
        /*0050*/ 	.dword	_ZN40_INTERNAL_33bca78f_4_k_cu_5324ca54_194174cuda3std6ranges3__45__cpo4swapE
	.align		8
        /*0058*/ 	.dword	_ZN40_INTERNAL_33bca78f_4_k_cu_5324ca54_194174cuda3std6ranges3__45__cpo9iter_moveE
	.align		8
        /*0060*/ 	.dword	_ZN40_INTERNAL_33bca78f_4_k_cu_5324ca54_194174cute7productE
	.align		8
        /*0068*/ 	.dword	_ZN40_INTERNAL_33bca78f_4_k_cu_5324ca54_194174cute1_E
	.align		8
        /*0070*/ 	.dword	$str$25
	.align		8
        /*0078*/ 	.dword	$str$26
	.align		8
        /*0080*/ 	.dword	$str$27
	.align		8
        /*0088*/ 	.dword	$str$28


//--------------------- .text._ZN7cutlass13device_kernelINS_4gemm6kernel13GemmUniversalIN4cute5tupleIJiiiiEEENS1_10collective13CollectiveMmaINS1_35MainloopSm100TmaUmmaWarpSpecializedILi2ELi2ELi4ENS5_IJNS4_1CILi1EEESB_SB_EEEEENS5_IJNSA_ILi64EEENSA_ILi128EEENSA_ILi256EEEEEENS_10bfloat16_tENS5_IJlSB_lEEESI_SJ_NS4_8TiledMMAINS4_8MMA_AtomIJNS4_20SM100_MMA_F16BF16_SSISI_SI_fLi64ELi128ELNS4_4UMMA5MajorE0ELSO_0ELNSN_7ScaleInE0ELSP_0EEEEEENS4_6LayoutISC_NS5_IJNSA_ILi0EEEST_ST_EEEEENS5_IJNS4_10UnderscoreESW_SW_EEEEENS4_13SM90_TMA_LOADENS4_14ComposedLayoutINS4_7SwizzleILi3ELi4ELi3EEENS4_18smem_ptr_flag_bitsILi16EEENSS_INS5_IJNSA_ILi8EEESE_EEENS5_IJSE_SB_EEEEEEEvNS4_8identityESZ_S19_vS1A_EENS_8epilogue10collective18CollectiveEpilogueINS1C_23Sm100TmaWarpSpecializedILi4ELi2ELi16ELb1ELb0EEEJSH_NS5_IJNSS_ISE_SB_EENSS_INSA_ILi32EEESB_EEEEESI_SJ_SI_SJ_NS1C_6fusion15FusionCallbacksIS1G_NS1L_17LinearCombinationISI_fSI_fLNS_15FloatRoundStyleE2EEESH_S1K_JEEENS4_5SM1004TMEM4LOAD26SM100_TMEM_LOAD_16dp256b4xESZ_NS10_INS11_ILi2ELi4ELi3EEES14_NSS_INS5_IJS15_S1I_EEENS5_IJS1I_SB_EEEEEEENS4_17SM75_U32x4_LDSM_NENS4_14SM90_TMA_STOREES1Z_NS4_17SM90_U32x4_STSM_NENS4_39AutoVectorizingCopyWithAssumedAlignmentILi128EEEEEEvvEEEEvNT_6ParamsE --------------------------
	.section	.text._ZN7cutlass13device_kernelINS_4gemm6kernel13GemmUniversalIN4cute5tupleIJiiiiEEENS1_10collective13CollectiveMmaINS1_35MainloopSm100TmaUmmaWarpSpecializedILi2ELi2ELi4ENS5_IJNS4_1CILi1EEESB_SB_EEEEENS5_IJNSA_ILi64EEENSA_ILi128EEENSA_ILi256EEEEEENS_10bfloat16_tENS5_IJlSB_lEEESI_SJ_NS4_8TiledMMAINS4_8MMA_AtomIJNS4_20SM100_MMA_F16BF16_SSISI_SI_fLi64ELi128ELNS4_4UMMA5MajorE0ELSO_0ELNSN_7ScaleInE0ELSP_0EEEEEENS4_6LayoutISC_NS5_IJNSA_ILi0EEEST_ST_EEEEENS5_IJNS4_10UnderscoreESW_SW_EEEEENS4_13SM90_TMA_LOADENS4_14ComposedLayoutINS4_7SwizzleILi3ELi4ELi3EEENS4_18smem_ptr_flag_bitsILi16EEENSS_INS5_IJNSA_ILi8EEESE_EEENS5_IJSE_SB_EEEEEEEvNS4_8identityESZ_S19_vS1A_EENS_8epilogue10collective18CollectiveEpilogueINS1C_23Sm100TmaWarpSpecializedILi4ELi2ELi16ELb1ELb0EEEJSH_NS5_IJNSS_ISE_SB_EENSS_INSA_ILi32EEESB_EEEEESI_SJ_SI_SJ_NS1C_6fusion15FusionCallbacksIS1G_NS1L_17LinearCombinationISI_fSI_fLNS_15FloatRoundStyleE2EEESH_S1K_JEEENS4_5SM1004TMEM4LOAD26SM100_TMEM_LOAD_16dp256b4xESZ_NS10_INS11_ILi2ELi4ELi3EEES14_NSS_INS5_IJS15_S1I_EEENS5_IJS1I_SB_EEEEEEENS4_17SM75_U32x4_LDSM_NENS4_14SM90_TMA_STOREES1Z_NS4_17SM90_U32x4_STSM_NENS4_39AutoVectorizingCopyWithAssumedAlignmentILi128EEEEEEvvEEEEvNT_6ParamsE,"ax",@progbits
	.align	128
.text._ZN7cutlass13device_kernelINS_4gemm6kernel13GemmUniversalIN4cute5tupleIJiiiiEEENS1_10collective13CollectiveMmaINS1_35MainloopSm100TmaUmmaWarpSpecializedILi2ELi2ELi4ENS5_IJNS4_1CILi1EEESB_SB_EEEEENS5_IJNSA_ILi64EEENSA_ILi128EEENSA_ILi256EEEEEENS_10bfloat16_tENS5_IJlSB_lEEESI_SJ_NS4_8TiledMMAINS4_8MMA_AtomIJNS4_20SM100_MMA_F16BF16_SSISI_SI_fLi64ELi128ELNS4_4UMMA5MajorE0ELSO_0ELNSN_7ScaleInE0ELSP_0EEEEEENS4_6LayoutISC_NS5_IJNSA_ILi0EEEST_ST_EEEEENS5_IJNS4_10UnderscoreESW_SW_EEEEENS4_13SM90_TMA_LOADENS4_14ComposedLayoutINS4_7SwizzleILi3ELi4ELi3EEENS4_18smem_ptr_flag_bitsILi16EEENSS_INS5_IJNSA_ILi8EEESE_EEENS5_IJSE_SB_EEEEEEEvNS4_8identityESZ_S19_vS1A_EENS_8epilogue10collective18CollectiveEpilogueINS1C_23Sm100TmaWarpSpecializedILi4ELi2ELi16ELb1ELb0EEEJSH_NS5_IJNSS_ISE_SB_EENSS_INSA_ILi32EEESB_EEEEESI_SJ_SI_SJ_NS1C_6fusion15FusionCallbacksIS1G_NS1L_17LinearCombinationISI_fSI_fLNS_15FloatRoundStyleE2EEESH_S1K_JEEENS4_5SM1004TMEM4LOAD26SM100_TMEM_LOAD_16dp256b4xESZ_NS10_INS11_ILi2ELi4ELi3EEES14_NSS_INS5_IJS15_S1I_EEENS5_IJS1I_SB_EEEEEEENS4_17SM75_U32x4_LDSM_NENS4_14SM90_TMA_STOREES1Z_NS4_17SM90_U32x4_STSM_NENS4_39AutoVectorizingCopyWithAssumedAlignmentILi128EEEEEEvvEEEEvNT_6ParamsE:
        .type           _ZN7cutlass13device_kernelINS_4gemm6kernel13GemmUniversalIN4cute5tupleIJiiiiEEENS1_10collective13CollectiveMmaINS1_35MainloopSm100TmaUmmaWarpSpecializedILi2ELi2ELi4ENS5_IJNS4_1CILi1EEESB_SB_EEEEENS5_IJNSA_ILi64EEENSA_ILi128EEENSA_ILi256EEEEEENS_10bfloat16_tENS5_IJlSB_lEEESI_SJ_NS4_8TiledMMAINS4_8MMA_AtomIJNS4_20SM100_MMA_F16BF16_SSISI_SI_fLi64ELi128ELNS4_4UMMA5MajorE0ELSO_0ELNSN_7ScaleInE0ELSP_0EEEEEENS4_6LayoutISC_NS5_IJNSA_ILi0EEEST_ST_EEEEENS5_IJNS4_10UnderscoreESW_SW_EEEEENS4_13SM90_TMA_LOADENS4_14ComposedLayoutINS4_7SwizzleILi3ELi4ELi3EEENS4_18smem_ptr_flag_bitsILi16EEENSS_INS5_IJNSA_ILi8EEESE_EEENS5_IJSE_SB_EEEEEEEvNS4_8identityESZ_S19_vS1A_EENS_8epilogue10collective18CollectiveEpilogueINS1C_23Sm100TmaWarpSpecializedILi4ELi2ELi16ELb1ELb0EEEJSH_NS5_IJNSS_ISE_SB_EENSS_INSA_ILi32EEESB_EEEEESI_SJ_SI_SJ_NS1C_6fusion15FusionCallbacksIS1G_NS1L_17LinearCombinationISI_fSI_fLNS_15FloatRoundStyleE2EEESH_S1K_JEEENS4_5SM1004TMEM4LOAD26SM100_TMEM_LOAD_16dp256b4xESZ_NS10_INS11_ILi2ELi4ELi3EEES14_NSS_INS5_IJS15_S1I_EEENS5_IJS1I_SB_EEEEEEENS4_17SM75_U32x4_LDSM_NENS4_14SM90_TMA_STOREES1Z_NS4_17SM90_U32x4_STSM_NENS4_39AutoVectorizingCopyWithAssumedAlignmentILi128EEEEEEvvEEEEvNT_6ParamsE,@function
        .size           _ZN7cutlass13device_kernelINS_4gemm6kernel13GemmUniversalIN4cute5tupleIJiiiiEEENS1_10collective13CollectiveMmaINS1_35MainloopSm100TmaUmmaWarpSpecializedILi2ELi2ELi4ENS5_IJNS4_1CILi1EEESB_SB_EEEEENS5_IJNSA_ILi64EEENSA_ILi128EEENSA_ILi256EEEEEENS_10bfloat16_tENS5_IJlSB_lEEESI_SJ_NS4_8TiledMMAINS4_8MMA_AtomIJNS4_20SM100_MMA_F16BF16_SSISI_SI_fLi64ELi128ELNS4_4UMMA5MajorE0ELSO_0ELNSN_7ScaleInE0ELSP_0EEEEEENS4_6LayoutISC_NS5_IJNSA_ILi0EEEST_ST_EEEEENS5_IJNS4_10UnderscoreESW_SW_EEEEENS4_13SM90_TMA_LOADENS4_14ComposedLayoutINS4_7SwizzleILi3ELi4ELi3EEENS4_18smem_ptr_flag_bitsILi16EEENSS_INS5_IJNSA_ILi8EEESE_EEENS5_IJSE_SB_EEEEEEEvNS4_8identityESZ_S19_vS1A_EENS_8epilogue10collective18CollectiveEpilogueINS1C_23Sm100TmaWarpSpecializedILi4ELi2ELi16ELb1ELb0EEEJSH_NS5_IJNSS_ISE_SB_EENSS_INSA_ILi32EEESB_EEEEESI_SJ_SI_SJ_NS1C_6fusion15FusionCallbacksIS1G_NS1L_17LinearCombinationISI_fSI_fLNS_15FloatRoundStyleE2EEESH_S1K_JEEENS4_5SM1004TMEM4LOAD26SM100_TMEM_LOAD_16dp256b4xESZ_NS10_INS11_ILi2ELi4ELi3EEES14_NSS_INS5_IJS15_S1I_EEENS5_IJS1I_SB_EEEEEEENS4_17SM75_U32x4_LDSM_NENS4_14SM90_TMA_STOREES1Z_NS4_17SM90_U32x4_STSM_NENS4_39AutoVectorizingCopyWithAssumedAlignmentILi128EEEEEEvvEEEEvNT_6ParamsE,(.L_x_174 - _ZN7cutlass13device_kernelINS_4gemm6kernel13GemmUniversalIN4cute5tupleIJiiiiEEENS1_10collective13CollectiveMmaINS1_35MainloopSm100TmaUmmaWarpSpecializedILi2ELi2ELi4ENS5_IJNS4_1CILi1EEESB_SB_EEEEENS5_IJNSA_ILi64EEENSA_ILi128EEENSA_ILi256EEEEEENS_10bfloat16_tENS5_IJlSB_lEEESI_SJ_NS4_8TiledMMAINS4_8MMA_AtomIJNS4_20SM100_MMA_F16BF16_SSISI_SI_fLi64ELi128ELNS4_4UMMA5MajorE0ELSO_0ELNSN_7ScaleInE0ELSP_0EEEEEENS4_6LayoutISC_NS5_IJNSA_ILi0EEEST_ST_EEEEENS5_IJNS4_10UnderscoreESW_SW_EEEEENS4_13SM90_TMA_LOADENS4_14ComposedLayoutINS4_7SwizzleILi3ELi4ELi3EEENS4_18smem_ptr_flag_bitsILi16EEENSS_INS5_IJNSA_ILi8EEESE_EEENS5_IJSE_SB_EEEEEEEvNS4_8identityESZ_S19_vS1A_EENS_8epilogue10collective18CollectiveEpilogueINS1C_23Sm100TmaWarpSpecializedILi4ELi2ELi16ELb1ELb0EEEJSH_NS5_IJNSS_ISE_SB_EENSS_INSA_ILi32EEESB_EEEEESI_SJ_SI_SJ_NS1C_6fusion15FusionCallbacksIS1G_NS1L_17LinearCombinationISI_fSI_fLNS_15FloatRoundStyleE2EEESH_S1K_JEEENS4_5SM1004TMEM4LOAD26SM100_TMEM_LOAD_16dp256b4xESZ_NS10_INS11_ILi2ELi4ELi3EEES14_NSS_INS5_IJS15_S1I_EEENS5_IJS1I_SB_EEEEEEENS4_17SM75_U32x4_LDSM_NENS4_14SM90_TMA_STOREES1Z_NS4_17SM90_U32x4_STSM_NENS4_39AutoVectorizingCopyWithAssumedAlignmentILi128EEEEEEvvEEEEvNT_6ParamsE)
        .other          _ZN7cutlass13device_kernelINS_4gemm6kernel13GemmUniversalIN4cute5tupleIJiiiiEEENS1_10collective13CollectiveMmaINS1_35MainloopSm100TmaUmmaWarpSpecializedILi2ELi2ELi4ENS5_IJNS4_1CILi1EEESB_SB_EEEEENS5_IJNSA_ILi64EEENSA_ILi128EEENSA_ILi256EEEEEENS_10bfloat16_tENS5_IJlSB_lEEESI_SJ_NS4_8TiledMMAINS4_8MMA_AtomIJNS4_20SM100_MMA_F16BF16_SSISI_SI_fLi64ELi128ELNS4_4UMMA5MajorE0ELSO_0ELNSN_7ScaleInE0ELSP_0EEEEEENS4_6LayoutISC_NS5_IJNSA_ILi0EEEST_ST_EEEEENS5_IJNS4_10UnderscoreESW_SW_EEEEENS4_13SM90_TMA_LOADENS4_14ComposedLayoutINS4_7SwizzleILi3ELi4ELi3EEENS4_18smem_ptr_flag_bitsILi16EEENSS_INS5_IJNSA_ILi8EEESE_EEENS5_IJSE_SB_EEEEEEEvNS4_8identityESZ_S19_vS1A_EENS_8epilogue10collective18CollectiveEpilogueINS1C_23Sm100TmaWarpSpecializedILi4ELi2ELi16ELb1ELb0EEEJSH_NS5_IJNSS_ISE_SB_EENSS_INSA_ILi32EEESB_EEEEESI_SJ_SI_SJ_NS1C_6fusion15FusionCallbacksIS1G_NS1L_17LinearCombinationISI_fSI_fLNS_15FloatRoundStyleE2EEESH_S1K_JEEENS4_5SM1004TMEM4LOAD26SM100_TMEM_LOAD_16dp256b4xESZ_NS10_INS11_ILi2ELi4ELi3EEES14_NSS_INS5_IJS15_S1I_EEENS5_IJS1I_SB_EEEEEEENS4_17SM75_U32x4_LDSM_NENS4_14SM90_TMA_STOREES1Z_NS4_17SM90_U32x4_STSM_NENS4_39AutoVectorizingCopyWithAssumedAlignmentILi128EEEEEEvvEEEEvNT_6ParamsE,@"STO_CUDA_ENTRY STV_DEFAULT"
_ZN7cutlass13device_kernelINS_4gemm6kernel13GemmUniversalIN4cute5tupleIJiiiiEEENS1_10collective13CollectiveMmaINS1_35MainloopSm100TmaUmmaWarpSpecializedILi2ELi2ELi4ENS5_IJNS4_1CILi1EEESB_SB_EEEEENS5_IJNSA_ILi64EEENSA_ILi128EEENSA_ILi256EEEEEENS_10bfloat16_tENS5_IJlSB_lEEESI_SJ_NS4_8TiledMMAINS4_8MMA_AtomIJNS4_20SM100_MMA_F16BF16_SSISI_SI_fLi64ELi128ELNS4_4UMMA5MajorE0ELSO_0ELNSN_7ScaleInE0ELSP_0EEEEEENS4_6LayoutISC_NS5_IJNSA_ILi0EEEST_ST_EEEEENS5_IJNS4_10UnderscoreESW_SW_EEEEENS4_13SM90_TMA_LOADENS4_14ComposedLayoutINS4_7SwizzleILi3ELi4ELi3EEENS4_18smem_ptr_flag_bitsILi16EEENSS_INS5_IJNSA_ILi8EEESE_EEENS5_IJSE_SB_EEEEEEEvNS4_8identityESZ_S19_vS1A_EENS_8epilogue10collective18CollectiveEpilogueINS1C_23Sm100TmaWarpSpecializedILi4ELi2ELi16ELb1ELb0EEEJSH_NS5_IJNSS_ISE_SB_EENSS_INSA_ILi32EEESB_EEEEESI_SJ_SI_SJ_NS1C_6fusion15FusionCallbacksIS1G_NS1L_17LinearCombinationISI_fSI_fLNS_15FloatRoundStyleE2EEESH_S1K_JEEENS4_5SM1004TMEM4LOAD26SM100_TMEM_LOAD_16dp256b4xESZ_NS10_INS11_ILi2ELi4ELi3EEES14_NSS_INS5_IJS15_S1I_EEENS5_IJS1I_SB_EEEEEEENS4_17SM75_U32x4_LDSM_NENS4_14SM90_TMA_STOREES1Z_NS4_17SM90_U32x4_STSM_NENS4_39AutoVectorizingCopyWithAssumedAlignmentILi128EEEEEEvvEEEEvNT_6ParamsE:
[----:B------:R-:W1:Y:S01]  /*0000*/  LDC R1, c[0x0][0x37c] ;  /* 0x0000df00ff017b82 */ /* 0x000e620000000800 */
[----:B------:R-:W2:Y:S01]  /*0010*/  S2R R72, SR_TID.X ;  /* 0x0000000000487919 */ /* 0x000ea20000002100 */
[----:B------:R-:W3:Y:S01]  /*0020*/  LDCU.64 UR8, c[0x0][0x890] ;  /* 0x00011200ff0877ac */ /* 0x000ee20008000a00 */
[----:B------:R-:W-:Y:S02]  /*0030*/  PRMT R59, RZ, 0x7610, R59 ;  /* 0x00007610ff3b7816 */ /* 0x000fe4000000003b */
[----:B------:R-:W-:Y:S01]  /*0040*/  ELECT P5, URZ, PT ;  /* 0x0000000000ff782f */ /* 0x000fe200038a0000 */
[----:B------:R-:W4:Y:S01]  /*0050*/  LDCU.64 UR52, c[0x0][0x358] ;  /* 0x00006b00ff3477ac */ /* 0x000f220008000a00 */
[----:B---3--:R-:W-:-:S04]  /*0060*/  UISETP.NE.U32.AND UP0, UPT, UR8, URZ, UPT ;  /* 0x000000ff0800728c */ /* 0x008fc8000bf05070 */
[----:B------:R-:W-:Y:S01]  /*0070*/  UISETP.NE.AND.EX UP0, UPT, UR9, URZ, UPT, UP0 ;  /* 0x000000ff0900728c */ /* 0x000fe2000bf05300 */
[----:B--2---:R-:W-:-:S05]  /*0080*/  SHF.R.U32.HI R65, RZ, 0x5, R72 ;  /* 0x00000005ff417819 */ /* 0x004fca0000011648 */
[----:B------:R-:W2:Y:S02]  /*0090*/  SHFL.IDX PT, R0, R65, RZ, 0x1f ;  /* 0x00001fff41007589 */ /* 0x000ea400000e0000 */
[----:B--2---:R-:W-:Y:S01]  /*00a0*/  R2UR UR10, R0 ;  /* 0x00000000000a72ca */ /* 0x004fe200000e0000 */
[----:B-1--4-:R-:W-:-:S14]  /*00b0*/  BRA.U UP0, `(.L_x_0) ;  /* 0x00000001002c7547 */ /* 0x012fdc000b800000 */
[----:B------:R-:W1:Y:S02]  /*00c0*/  LDCU.64 UR4, c[0x0][0x888] ;  /* 0x00011100ff0477ac */ /* 0x000e640008000a00 */
[----:B-1----:R-:W-:-:S04]  /*00d0*/  UISETP.NE.U32.AND UP0, UPT, UR4, URZ, UPT ;  /* 0x000000ff0400728c */ /* 0x002fc8000bf05070 */
[----:B------:R-:W-:-:S09]  /*00e0*/  UISETP.NE.AND.EX UP0, UPT, UR5, URZ, UPT, UP0 ;  /* 0x000000ff0500728c */ /* 0x000fd2000bf05300 */
[----:B------:R-:W-:Y:S05]  /*00f0*/  BRA.U !UP0, `(.L_x_1) ;  /* 0x0000000108107547 */ /* 0x000fea000b800000 */
[----:B------:R-:W1:Y:S02]  /*0100*/  LDC.64 R2, c[0x0][0x888] ;  /* 0x00022200ff027b82 */ /* 0x000e640000000a00 */
[----:B-1----:R1:W5:Y:S01]  /*0110*/  LDG.E R35, desc[UR52][R2.64] ;  /* 0x0000003402237981 */ /* 0x002362000c1e1900 */
[----:B------:R-:W-:Y:S01]  /*0120*/  HFMA2 R59, -RZ, RZ, 0, 5.9604644775390625e-08 ;  /* 0x00000001ff3b7431 */ /* 0x000fe200000001ff */
[----:B------:R-:W-:Y:S05]  /*0130*/  BRA `(.L_x_0) ;  /* 0x00000000000c7947 */ /* 0x000fea0003800000 */
.L_x_1:
[----:B------:R-:W1:Y:S01]  /*0140*/  LDCU UR4, c[0x0][0x880] ;  /* 0x00011000ff0477ac */ /* 0x000e620008000800 */
[----:B------:R-:W-:Y:S01]  /*0150*/  HFMA2 R59, -RZ, RZ, 0, 5.9604644775390625e-08 ;  /* 0x00000001ff3b7431 */ /* 0x000fe200000001ff */
[----:B-1----:R-:W-:-:S07]  /*0160*/  MOV R35, UR4 ;  /* 0x0000000400237c02 */ /* 0x002fce0008000f00 */
.L_x_0:
[----:B------:R-:W2:Y:S02]  /*0170*/  LDCU.64 UR4, c[0x0][0x8b0] ;  /* 0x00011600ff0477ac */ /* 0x000ea40008000a00 */
[----:B--2---:R-:W-:-:S04]  /*0180*/  UISETP.NE.U32.AND UP0, UPT, UR4, URZ, UPT ;  /* 0x000000ff0400728c */ /* 0x004fc8000bf05070 */
[----:B------:R-:W-:-:S09]  /*0190*/  UISETP.NE.AND.EX UP0, UPT, UR5, URZ, UPT, UP0 ;  /* 0x000000ff0500728c */ /* 0x000fd2000bf05300 */
[----:B------:R-:W-:Y:S05]  /*01a0*/  BRA.U UP0, `(.L_x_2) ;  /* 0x0000000100247547 */ /* 0x000fea000b800000 */
[----:B------:R-:W2:Y:S02]  /*01b0*/  LDCU.64 UR4, c[0x0][0x8a8] ;  /* 0x00011500ff0477ac */ /* 0x000ea40008000a00 */
[----:B--2---:R-:W-:-:S04]  /*01c0*/  UISETP.NE.U32.AND UP0, UPT, UR4, URZ, UPT ;  /* 0x000000ff0400728c */ /* 0x004fc8000bf05070 */
[----:B------:R-:W-:-:S09]  /*01d0*/  UISETP.NE.AND.EX UP0, UPT, UR5, URZ, UPT, UP0 ;  /* 0x000000ff0500728c */ /* 0x000fd2000bf05300 */
[----:B------:R-:W-:Y:S05]  /*01e0*/  BRA.U !UP0, `(.L_x_3) ;  /* 0x00000001080c7547 */ /* 0x000fea000b800000 */
[----:B-1----:R-:W1:Y:S02]  /*01f0*/  LDC.64 R2, c[0x0][0x8a8] ;  /* 0x00022a00ff027b82 */ /* 0x002e640000000a00 */
[----:B-1----:R2:W5:Y:S01]  /*0200*/  LDG.E R33, desc[UR52][R2.64] ;  /* 0x0000003402217981 */ /* 0x002562000c1e1900 */
[----:B------:R-:W-:Y:S05]  /*0210*/  BRA `(.L_x_2) ;  /* 0x0000000000087947 */ /* 0x000fea0003800000 */
.L_x_3:
[----:B------:R-:W2:Y:S02]  /*0220*/  LDCU UR4, c[0x0][0x8a0] ;  /* 0x00011400ff0477ac */ /* 0x000ea40008000800 */
[----:B--2---:R-:W-:Y:S02]  /*0230*/  MOV R33, UR4 ;  /* 0x0000000400217c02 */ /* 0x004fe40008000f00 */
.L_x_2:
[----:B------:R-:W-:Y:S01]  /*0240*/  IMAD.U32 R0, RZ, RZ, UR10 ;  /* 0x0000000aff007e24 */ /* 0x000fe2000f8e00ff */
[----:B------:R-:W-:Y:S04]  /*0250*/  BSSY.RECONVERGENT B0, `(.L_x_4) ;  /* 0x000000c000007945 */ /* 0x000fe80003800200 */
[C---:B------:R-:W-:Y:S02]  /*0260*/  ISETP.NE.OR P1, PT, R0.reuse, 0x1, !P5 ;  /* 0x000000010000780c */ /* 0x040fe40006f25670 */
[----:B------:R-:W-:-:S11]  /*0270*/  ISETP.NE.OR P0, PT, R0, 0x3, !P5 ;  /* 0x000000030000780c */ /* 0x000fd60006f05670 */
[----:B------:R-:W-:Y:S05]  /*0280*/  @P1 BRA `(.L_x_5) ;  /* 0x0000000000201947 */ /* 0x000fea0003800000 */
[----:B------:R-:W3:Y:S02]  /*0290*/  LDCU.64 UR4, c[0x0][0x348] ;  /* 0x00006900ff0477ac */ /* 0x000ee40008000a00 */
[----:B---3--:R-:W-:Y:S02]  /*02a0*/  UIADD3 UR6, UP1, UPT, UR4, 0x80, URZ ;  /* 0x0000008004067890 */ /* 0x008fe4000ff3e0ff */
[----:B------:R-:W-:Y:S02]  /*02b0*/  UIADD3 UR4, UP0, UPT, UR4, 0x180, URZ ;  /* 0x0000018004047890 */ /* 0x000fe4000ff1e0ff */
[----:B------:R-:W-:Y:S02]  /*02c0*/  UIADD3.X UR7, UPT, UPT, URZ, UR5, URZ, UP1, !UPT ;  /* 0x00000005ff077290 */ /* 0x000fe40008ffe4ff */
[----:B------:R-:W-:-:S07]  /*02d0*/  UIADD3.X UR5, UPT, UPT, URZ, UR5, URZ, UP0, !UPT ;  /* 0x00000005ff057290 */ /* 0x000fce00087fe4ff */
[----:B------:R3:W-:Y:S02]  /*02e0*/  UTMACCTL.PF [UR6] ;  /* 0x00000000060079b9 */ /* 0x0007e40008040000 */
[----:B------:R3:W-:Y:S02]  /*02f0*/  UTMACCTL.PF [UR4] ;  /* 0x00000000040079b9 */ /* 0x0007e40008040000 */
[----:B---3--:R-:W-:Y:S01]  /*0300*/  NOP ;  /* 0x0000000000007918 */ /* 0x008fe20000000000 */
.L_x_5:
[----:B------:R-:W-:Y:S05]  /*0310*/  BSYNC.RECONVERGENT B0 ;  /* 0x0000000000007941 */ /* 0x000fea0003800200 */
.L_x_4:
[----:B------:R-:W-:Y:S04]  /*0320*/  BSSY.RECONVERGENT B0, `(.L_x_6) ;  /* 0x000000a000007945 */ /* 0x000fe80003800200 */
        /* <DEDUP_REMOVED lines=9> */
.L_x_7:
[----:B------:R-:W-:Y:S05]  /*03c0*/  BSYNC.RECONVERGENT B0 ;  /* 0x0000000000007941 */ /* 0x000fea0003800200 */
.L_x_6:
[----:B------:R-:W3:Y:S01]  /*03d0*/  LDCU.64 UR4, c[0x0][0x888] ;  /* 0x00011100ff0477ac */ /* 0x000ee20008000a00 */
[----:B------:R-:W-:Y:S02]  /*03e0*/  UISETP.EQ.U32.AND UP1, UPT, UR8, URZ, UPT ;  /* 0x000000ff0800728c */ /* 0x000fe4000bf22070 */
[----:B------:R-:W-:Y:S02]  /*03f0*/  UPLOP3.LUT UP2, UPT, UPT, UPT, UPT, 0x80, 0x8 ;  /* 0x000000000008789c */ /* 0x000fe40003f4f070 */
[----:B---3--:R-:W-:-:S04]  /*0400*/  UISETP.NE.U32.AND UP0, UPT, UR4, URZ, UPT ;  /* 0x000000ff0400728c */ /* 0x008fc8000bf05070 */
[----:B------:R-:W-:-:S04]  /*0410*/  UISETP.NE.AND.EX UP0, UPT, UR5, URZ, UPT, UP0 ;  /* 0x000000ff0500728c */ /* 0x000fc8000bf05300 */
[----:B------:R-:W-:-:S04]  /*0420*/  UISETP.EQ.OR.EX UP3, UPT, UR9, URZ, !UP0, UP1 ;  /* 0x000000ff0900728c */ /* 0x000fc8000c762710 */
[----:B------:R-:W-:-:S05]  /*0430*/  UP2UR UR44, UPR, URZ, 0x8 ;  /* 0x00000008ff2c7883 */ /* 0x000fca0008000000 */
[----:B------:R-:W-:Y:S07]  /*0440*/  BRA.U !UP3, `(.L_x_8) ;  /* 0x000000010b207547 */ /* 0x000fee000b800000 */
[----:B------:R-:W-:Y:S01]  /*0450*/  UISETP.NE.U32.AND UP2, UPT, UR8, URZ, UPT ;  /* 0x000000ff0800728c */ /* 0x000fe2000bf45070 */
[----:B-----5:R-:W-:Y:S01]  /*0460*/  FSETP.NEU.AND P0, PT, R35, RZ, PT ;  /* 0x000000ff2300720b */ /* 0x020fe20003f0d000 */
[----:B------:R-:W-:Y:S02]  /*0470*/  USEL UR4, URZ, 0xffffffff, UP0 ;  /* 0xffffffffff047887 */ /* 0x000fe40008000000 */
[----:B------:R-:W-:-:S10]  /*0480*/  UISETP.NE.AND.EX UP2, UPT, UR9, URZ, UPT, UP2 ;  /* 0x000000ff0900728c */ /* 0x000fd4000bf45320 */
[----:B------:R-:W-:Y:S01]  /*0490*/  VOTEU.ANY UP1, P0 ;  /* 0x0000000000ff7886 */ /* 0x000fe20000020100 */
[----:B------:R-:W-:-:S04]  /*04a0*/  @!UP2 USEL UR4, URZ, 0xffffffff, UP1 ;  /* 0xffffffffff04a887 */ /* 0x000fc80008800000 */
[----:B------:R-:W-:-:S04]  /*04b0*/  ULOP3.LUT UR4, UR4, 0x1, URZ, 0xc0, !UPT ;  /* 0x0000000104047892 */ /* 0x000fc8000f8ec0ff */
[----:B------:R-:W-:-:S11]  /*04c0*/  UISETP.NE.U32.AND UP2, UPT, UR4, 0x1, UPT ;  /* 0x000000010400788c */ /* 0x000fd6000bf45070 */
.L_x_8:
[----:B-12---:R-:W1:Y:S01]  /*04d0*/  SHFL.IDX PT, R2, R65, RZ, 0x1f ;  /* 0x00001fff41027589 */ /* 0x006e6200000e0000 */
[----:B------:R-:W-:-:S04]  /*04e0*/  UISETP.NE.AND UP1, UPT, UR10, 0x2, UPT ;  /* 0x000000020a00788c */ /* 0x000fc8000bf25270 */
[----:B------:R-:W-:Y:S01]  /*04f0*/  USEL UR21, URZ, 0x1, UP1 ;  /* 0x00000001ff157887 */ /* 0x000fe20008800000 */
[----:B-1----:R-:W-:-:S13]  /*0500*/  ISETP.NE.AND P0, PT, R2, RZ, PT ;  /* 0x000000ff0200720c */ /* 0x002fda0003f05270 */
[----:B------:R-:W-:Y:S05]  /*0510*/  @P0 BRA `(.L_x_9) ;  /* 0x0000000000380947 */ /* 0x000fea0003800000 */
[----:B------:R-:W1:Y:S01]  /*0520*/  S2UR UR4, SR_CgaCtaId ;  /* 0x00000000000479c3 */ /* 0x000e620000008800 */
[----:B------:R-:W-:Y:S01]  /*0530*/  UMOV UR5, 0x400 ;  /* 0x0000040000057882 */ /* 0x000fe20000000000 */
[----:B------:R-:W-:Y:S01]  /*0540*/  UMOV UR6, 0x1 ;  /* 0x0000000100067882 */ /* 0x000fe20000000000 */
[----:B------:R-:W-:Y:S01]  /*0550*/  ELECT P0, URZ, PT ;  /* 0x0000000000ff782f */ /* 0x000fe20003800000 */
[----:B------:R-:W-:-:S04]  /*0560*/  UIADD3 UR6, UPT, UPT, -UR6, 0x100000, URZ ;  /* 0x0010000006067890 */ /* 0x000fc8000fffe1ff */
[----:B------:R-:W-:Y:S02]  /*0570*/  USHF.L.U32 UR7, UR6, 0xb, URZ ;  /* 0x0000000b06077899 */ /* 0x000fe400080006ff */
[----:B------:R-:W-:Y:S02]  /*0580*/  USHF.L.U32 UR6, UR6, 0x1, URZ ;  /* 0x0000000106067899 */ /* 0x000fe400080006ff */
[----:B-1----:R-:W-:Y:S01]  /*0590*/  ULEA UR4, UR4, UR5, 0x18 ;  /* 0x0000000504047291 */ /* 0x002fe2000f8ec0ff */
[----:B------:R-:W1:Y:S11]  /*05a0*/  FENCE.VIEW.ASYNC.S ;  /* 0x00000000000073c6 */ /* 0x000e760000000000 */
[----:B-1----:R1:W2:Y:S01]  /*05b0*/  SYNCS.EXCH.64 URZ, [UR4], UR6 ;  /* 0x0000000604ff75b2 */ /* 0x0022a20008000100 */
[----:B------:R1:W3:Y:S01]  /*05c0*/  SYNCS.EXCH.64 URZ, [UR4+0x10], UR6 ;  /* 0x0000100604ff75b2 */ /* 0x0002e20008000100 */
[----:B------:R1:W4:Y:S01]  /*05d0*/  SYNCS.EXCH.64 URZ, [UR4+0x8], UR6 ;  /* 0x0000080604ff75b2 */ /* 0x0003220008000100 */
[----:B------:R1:W1:Y:S01]  /*05e0*/  SYNCS.EXCH.64 URZ, [UR4+0x18], UR6 ;  /* 0x0000180604ff75b2 */ /* 0x0002620008000100 */
[----:B------:R-:W-:Y:S01]  /*05f0*/  NOP ;  /* 0x0000000000007918 */ /* 0x000fe20000000000 */
.L_x_9:
[----:B------:R-:W2:Y:S01]  /*0600*/  SHFL.IDX PT, R2, R65, RZ, 0x1f ;  /* 0x00001fff41027589 */ /* 0x000ea200000e0000 */
[----:B------:R-:W-:Y:S01]  /*0610*/  NOP ;  /* 0x0000000000007918 */ /* 0x000fe20000000000 */
[----:B--2---:R-:W-:-:S13]  /*0620*/  ISETP.NE.AND P0, PT, R2, 0x1, PT ;  /* 0x000000010200780c */ /* 0x004fda0003f05270 */
[----:B------:R-:W-:Y:S05]  /*0630*/  @P0 BRA `(.L_x_10) ;  /* 0x0000000000580947 */ /* 0x000fea0003800000 */
[----:B-1----:R-:W1:Y:S01]  /*0640*/  S2UR UR4, SR_CgaCtaId ;  /* 0x00000000000479c3 */ /* 0x002e620000008800 */
[----:B------:R-:W-:Y:S01]  /*0650*/  UMOV UR5, 0x400 ;  /* 0x0000040000057882 */ /* 0x000fe20000000000 */
[----:B------:R-:W-:Y:S01]  /*0660*/  UMOV UR8, 0x20 ;  /* 0x0000002000087882 */ /* 0x000fe20000000000 */
[----:B------:R-:W-:Y:S01]  /*0670*/  UMOV UR6, 0x80 ;  /* 0x0000008000067882 */ /* 0x000fe20000000000 */
[----:B------:R-:W-:-:S04]  /*0680*/  UIADD3 UR8, UPT, UPT, -UR8, 0x100000, URZ ;  /* 0x0010000008087890 */ /* 0x000fc8000fffe1ff */
[----:B------:R-:W-:Y:S02]  /*0690*/  USHF.L.U32 UR9, UR8, 0xb, URZ ;  /* 0x0000000b08097899 */ /* 0x000fe400080006ff */
[----:B------:R-:W-:Y:S02]  /*06a0*/  USHF.L.U32 UR8, UR8, 0x1, URZ ;  /* 0x0000000108087899 */ /* 0x000fe400080006ff */
[----:B------:R-:W-:-:S04]  /*06b0*/  UIADD3 UR6, UPT, UPT, -UR6, 0x100000, URZ ;  /* 0x0010000006067890 */ /* 0x000fc8000fffe1ff */
[----:B------:R-:W-:Y:S02]  /*06c0*/  USHF.L.U32 UR7, UR6, 0xb, URZ ;  /* 0x0000000b06077899 */ /* 0x000fe400080006ff */
[----:B------:R-:W-:Y:S01]  /*06d0*/  USHF.L.U32 UR6, UR6, 0x1, URZ ;  /* 0x0000000106067899 */ /* 0x000fe200080006ff */
[----:B------:R-:W-:Y:S01]  /*06e0*/  ELECT P0, URZ, PT ;  /* 0x0000000000ff782f */ /* 0x000fe20003800000 */
[----:B-1----:R-:W-:Y:S01]  /*06f0*/  ULEA UR4, UR4, UR5, 0x18 ;  /* 0x0000000504047291 */ /* 0x002fe2000f8ec0ff */
[----:B------:R-:W1:Y:S11]  /*0700*/  FENCE.VIEW.ASYNC.S ;  /* 0x00000000000073c6 */ /* 0x000e760000000000 */
[----:B-1----:R2:W1:Y:S01]  /*0710*/  SYNCS.EXCH.64 URZ, [UR4+0x20], UR8 ;  /* 0x0000200804ff75b2 */ /* 0x0024620008000100 */
[----:B------:R2:W1:Y:S01]  /*0720*/  SYNCS.EXCH.64 URZ, [UR4+0x40], UR6 ;  /* 0x0000400604ff75b2 */ /* 0x0004620008000100 */
[----:B------:R2:W1:Y:S01]  /*0730*/  SYNCS.EXCH.64 URZ, [UR4+0x28], UR8 ;  /* 0x0000280804ff75b2 */ /* 0x0004620008000100 */
[----:B------:R2:W1:Y:S01]  /*0740*/  SYNCS.EXCH.64 URZ, [UR4+0x48], UR6 ;  /* 0x0000480604ff75b2 */ /* 0x0004620008000100 */
[----:B------:R2:W1:Y:S01]  /*0750*/  SYNCS.EXCH.64 URZ, [UR4+0x30], UR8 ;  /* 0x0000300804ff75b2 */ /* 0x0004620008000100 */
[----:B------:R2:W1:Y:S01]  /*0760*/  SYNCS.EXCH.64 URZ, [UR4+0x50], UR6 ;  /* 0x0000500604ff75b2 */ /* 0x0004620008000100 */
[----:B------:R2:W1:Y:S01]  /*0770*/  SYNCS.EXCH.64 URZ, [UR4+0x38], UR8 ;  /* 0x0000380804ff75b2 */ /* 0x0004620008000100 */
[----:B------:R2:W1:Y:S02]  /*0780*/  SYNCS.EXCH.64 URZ, [UR4+0x58], UR6 ;  /* 0x0000580604ff75b2 */ /* 0x0004640008000100 */
[----:B--2---:R-:W-:Y:S01]  /*0790*/  NOP ;  /* 0x0000000000007918 */ /* 0x004fe20000000000 */
.L_x_10:
[----:B------:R-:W2:Y:S01]  /*07a0*/  SHFL.IDX PT, R2, R65, RZ, 0x1f ;  /* 0x00001fff41027589 */ /* 0x000ea200000e0000 */
[----:B------:R-:W-:Y:S01]  /*07b0*/  NOP ;  /* 0x0000000000007918 */ /* 0x000fe20000000000 */
[----:B--2---:R-:W-:-:S13]  /*07c0*/  ISETP.NE.AND P0, PT, R2, 0x3, PT ;  /* 0x000000030200780c */ /* 0x004fda0003f05270 */
[----:B------:R-:W-:Y:S05]  /*07d0*/  @P0 BRA `(.L_x_11) ;  /* 0x0000000000300947 */ /* 0x000fea0003800000 */
[----:B-1----:R-:W1:Y:S01]  /*07e0*/  S2UR UR6, SR_CgaCtaId ;  /* 0x00000000000679c3 */ /* 0x002e620000008800 */
[----:B------:R-:W-:Y:S01]  /*07f0*/  UMOV UR4, 0x400 ;  /* 0x0000040000047882 */ /* 0x000fe20000000000 */
[----:B------:R-:W-:Y:S01]  /*0800*/  UMOV UR5, 0x20 ;  /* 0x0000002000057882 */ /* 0x000fe20000000000 */
[----:B------:R-:W-:Y:S01]  /*0810*/  ELECT P0, URZ, PT ;  /* 0x0000000000ff782f */ /* 0x000fe20003800000 */
[----:B-1----:R-:W-:Y:S02]  /*0820*/  ULEA UR6, UR6, UR4, 0x18 ;  /* 0x0000000406067291 */ /* 0x002fe4000f8ec0ff */
[----:B------:R-:W-:-:S04]  /*0830*/  UIADD3 UR4, UPT, UPT, -UR5, 0x100000, URZ ;  /* 0x0010000005047890 */ /* 0x000fc8000fffe1ff */
[----:B------:R-:W-:Y:S02]  /*0840*/  USHF.L.U32 UR5, UR4, 0xb, URZ ;  /* 0x0000000b04057899 */ /* 0x000fe400080006ff */
[----:B------:R-:W-:Y:S01]  /*0850*/  USHF.L.U32 UR4, UR4, 0x1, URZ ;  /* 0x0000000104047899 */ /* 0x000fe200080006ff */
[----:B------:R-:W1:Y:S11]  /*0860*/  FENCE.VIEW.ASYNC.S ;  /* 0x00000000000073c6 */ /* 0x000e760000000000 */
[----:B-1----:R2:W1:Y:S01]  /*0870*/  SYNCS.EXCH.64 URZ, [UR6+0x60], UR4 ;  /* 0x0000600406ff75b2 */ /* 0x0024620008000100 */
[----:B------:R2:W1:Y:S02]  /*0880*/  SYNCS.EXCH.64 URZ, [UR6+0x68], UR4 ;  /* 0x0000680406ff75b2 */ /* 0x0004640008000100 */
[----:B--2---:R-:W-:Y:S01]  /*0890*/  NOP ;  /* 0x0000000000007918 */ /* 0x004fe20000000000 */
.L_x_11:
[----:B------:R-:W2:Y:S01]  /*08a0*/  SHFL.IDX PT, R2, R65, RZ, 0x1f ;  /* 0x00001fff41027589 */ /* 0x000ea200000e0000 */
[----:B------:R-:W-:Y:S01]  /*08b0*/  NOP ;  /* 0x0000000000007918 */ /* 0x000fe20000000000 */
[----:B--2---:R-:W-:-:S13]  /*08c0*/  ISETP.NE.AND P0, PT, R2, 0x4, PT ;  /* 0x000000040200780c */ /* 0x004fda0003f05270 */
[----:B------:R-:W-:Y:S05]  /*08d0*/  @P0 BRA `(.L_x_12) ;  /* 0x00000000004c0947 */ /* 0x000fea0003800000 */
[----:B-1----:R-:W1:Y:S01]  /*08e0*/  S2UR UR6, SR_CgaCtaId ;  /* 0x00000000000679c3 */ /* 0x002e620000008800 */
[----:B------:R-:W-:Y:S01]  /*08f0*/  UMOV UR4, 0x100 ;  /* 0x0000010000047882 */ /* 0x000fe20000000000 */
[----:B------:R-:W-:Y:S01]  /*0900*/  UMOV UR5, 0x400 ;  /* 0x0000040000057882 */ /* 0x000fe20000000000 */
[----:B------:R-:W-:Y:S01]  /*0910*/  USEL UR4, UR4, 0xe0, UP2 ;  /* 0x000000e004047887 */ /* 0x000fe20009000000 */
[----:B------:R-:W-:Y:S01]  /*0920*/  UMOV UR8, 0x1 ;  /* 0x0000000100087882 */ /* 0x000fe20000000000 */
[----:B------:R-:W-:Y:S01]  /*0930*/  ELECT P0, URZ, PT ;  /* 0x0000000000ff782f */ /* 0x000fe20003800000 */
[----:B------:R-:W-:-:S04]  /*0940*/  UIADD3 UR8, UPT, UPT, -UR8, 0x100000, URZ ;  /* 0x0010000008087890 */ /* 0x000fc8000fffe1ff */
[----:B------:R-:W-:Y:S02]  /*0950*/  USHF.L.U32 UR9, UR8, 0xb, URZ ;  /* 0x0000000b08097899 */ /* 0x000fe400080006ff */
[----:B------:R-:W-:Y:S02]  /*0960*/  USHF.L.U32 UR8, UR8, 0x1, URZ ;  /* 0x0000000108087899 */ /* 0x000fe400080006ff */
[----:B-1----:R-:W-:Y:S02]  /*0970*/  ULEA UR6, UR6, UR5, 0x18 ;  /* 0x0000000506067291 */ /* 0x002fe4000f8ec0ff */
[----:B------:R-:W-:-:S04]  /*0980*/  UIADD3 UR4, UPT, UPT, -UR4, 0x100000, URZ ;  /* 0x0010000004047890 */ /* 0x000fc8000fffe1ff */
[----:B------:R-:W-:Y:S02]  /*0990*/  USHF.L.U32 UR5, UR4, 0xb, URZ ;  /* 0x0000000b04057899 */ /* 0x000fe400080006ff */
[----:B------:R-:W-:Y:S01]  /*09a0*/  USHF.L.U32 UR4, UR4, 0x1, URZ ;  /* 0x0000000104047899 */ /* 0x000fe200080006ff */
[----:B------:R-:W1:Y:S03]  /*09b0*/  FENCE.VIEW.ASYNC.S ;  /* 0x00000000000073c6 */ /* 0x000e660000000000 */
[----:B-1----:R2:W1:Y:S08]  /*09c0*/  SYNCS.EXCH.64 URZ, [UR6+0x70], UR8 ;  /* 0x0000700806ff75b2 */ /* 0x0024700008000100 */
[----:B------:R2:W1:Y:S01]  /*09d0*/  SYNCS.EXCH.64 URZ, [UR6+0x80], UR4 ;  /* 0x0000800406ff75b2 */ /* 0x0004620008000100 */
[----:B------:R2:W1:Y:S01]  /*09e0*/  SYNCS.EXCH.64 URZ, [UR6+0x78], UR8 ;  /* 0x0000780806ff75b2 */ /* 0x0004620008000100 */
[----:B------:R2:W1:Y:S02]  /*09f0*/  SYNCS.EXCH.64 URZ, [UR6+0x88], UR4 ;  /* 0x0000880406ff75b2 */ /* 0x0004640008000100 */
[----:B--2---:R-:W-:Y:S01]  /*0a00*/  NOP ;  /* 0x0000000000007918 */ /* 0x004fe20000000000 */
.L_x_12:
        /* <DEDUP_REMOVED lines=26> */
.L_x_13:
        /* <DEDUP_REMOVED lines=13> */
[----:B-1----:R2:W1:Y:S01]  /*0c80*/  SYNCS.EXCH.64 URZ, [UR4+0xd0], UR6 ;  /* 0x0000d00604ff75b2 */ /* 0x0024620008000100 */
[----:B------:R2:W1:Y:S01]  /*0c90*/  SYNCS.EXCH.64 URZ, [UR4+0xe0], UR6 ;  /* 0x0000e00604ff75b2 */ /* 0x0004620008000100 */
[----:B------:R2:W1:Y:S01]  /*0ca0*/  SYNCS.EXCH.64 URZ, [UR4+0xd8], UR6 ;  /* 0x0000d80604ff75b2 */ /* 0x0004620008000100 */
[----:B------:R2:W1:Y:S02]  /*0cb0*/  SYNCS.EXCH.64 URZ, [UR4+0xe8], UR6 ;  /* 0x0000e80604ff75b2 */ /* 0x0004640008000100 */
[----:B--2---:R-:W-:Y:S01]  /*0cc0*/  NOP ;  /* 0x0000000000007918 */ /* 0x004fe20000000000 */
.L_x_14:
[----:B------:R-:W2:Y:S01]  /*0cd0*/  S2UR UR5, SR_CTAID.X ;  /* 0x00000000000579c3 */ /* 0x000ea20000002500 */
[----:B------:R-:W-:-:S05]  /*0ce0*/  CS2R.32 R60, SR_CgaSize ;  /* 0x00000000003c7805 */ /* 0x000fca0000008a00 */
[----:B------:R-:W-:-:S05]  /*0cf0*/  IMAD R60, R60, -0xa0, RZ ;  /* 0xffffff603c3c7824 */ /* 0x000fca00078e02ff */
[----:B-1----:R-:W-:-:S14]  /*0d00*/  R2UR UR7, R60 ;  /* 0x000000003c0772ca */ /* 0x002fdc00000e0000 */
[----:B------:R-:W1:Y:S01]  /*0d10*/  LDCU UR7, c[0x0][UR7+0x2b0] ;  /* 0x00005600070777ac */ /* 0x000e620008000800 */
[----:B------:R-:W-:Y:S01]  /*0d20*/  NOP ;  /* 0x0000000000007918 */ /* 0x000fe20000000000 */
[----:B------:R-:W-:-:S05]  /*0d30*/  CS2R.32 R60, SR_CgaSize ;  /* 0x00000000003c7805 */ /* 0x000fca0000008a00 */
[----:B------:R-:W-:-:S05]  /*0d40*/  IMAD R60, R60, -0xa0, RZ ;  /* 0xffffff603c3c7824 */ /* 0x000fca00078e02ff */
[----:B------:R-:W-:-:S14]  /*0d50*/  R2UR UR6, R60 ;  /* 0x000000003c0672ca */ /* 0x000fdc00000e0000 */
[----:B------:R-:W3:Y:S01]  /*0d60*/  LDCU UR6, c[0x0][UR6+0x2b4] ;  /* 0x00005680060677ac */ /* 0x000ee20008000800 */
[----:B------:R-:W4:Y:S08]  /*0d70*/  S2UR UR4, SR_CTAID.Y ;  /* 0x00000000000479c3 */ /* 0x000f300000002600 */
[----:B------:R-:W3:Y:S01]  /*0d80*/  LDC R9, c[0x0][0xb24] ;  /* 0x0002c900ff097b82 */ /* 0x000ee20000000800 */
[----:B--2---:R-:W-:-:S02]  /*0d90*/  I2FP.F32.U32 R4, UR5 ;  /* 0x0000000500047c45 */ /* 0x004fc40008201000 */
[----:B------:R-:W-:-:S05]  /*0da0*/  CS2R.32 R5, SR_CgaSize ;  /* 0x0000000000057805 */ /* 0x000fca0000008a00 */
[----:B------:R-:W-:-:S06]  /*0db0*/  IMAD R5, R5, -0xa0, RZ ;  /* 0xffffff6005057824 */ /* 0x000fcc00078e02ff */
[----:B------:R-:W2:Y:S01]  /*0dc0*/  LDC R5, c[0x0][R5+0x2a0] ;  /* 0x0000a80005057b82 */ /* 0x000ea20000000800 */
[----:B------:R-:W-:Y:S01]  /*0dd0*/  MOV R21, UR5 ;  /* 0x0000000500157c02 */ /* 0x000fe20008000f00 */
[----:B-1----:R-:W-:Y:S01]  /*0de0*/  FMUL R4, R4, UR7 ;  /* 0x0000000704047c20 */ /* 0x002fe20008400000 */
[----:B----4-:R-:W-:Y:S02]  /*0df0*/  I2FP.F32.U32 R2, UR4 ;  /* 0x0000000400027c45 */ /* 0x010fe40008201000 */
[----:B------:R-:W-:-:S05]  /*0e00*/  CS2R.32 R3, SR_CgaSize ;  /* 0x0000000000037805 */ /* 0x000fca0000008a00 */
[----:B------:R-:W-:-:S06]  /*0e10*/  IMAD R3, R3, -0xa0, RZ ;  /* 0xffffff6003037824 */ /* 0x000fcc00078e02ff */
[----:B------:R-:W1:Y:S01]  /*0e20*/  LDC R3, c[0x0][R3+0x2a4] ;  /* 0x0000a90003037b82 */ /* 0x000e620000000800 */
[----:B------:R-:W4:Y:S01]  /*0e30*/  F2I.U32.TRUNC.NTZ R60, R4 ;  /* 0x00000004003c7305 */ /* 0x000f22000020f000 */
[----:B------:R-:W-:Y:S01]  /*0e40*/  MOV R20, UR4 ;  /* 0x0000000400147c02 */ /* 0x000fe20008000f00 */
[----:B---3--:R-:W-:-:S05]  /*0e50*/  FMUL R2, R2, UR6 ;  /* 0x0000000602027c20 */ /* 0x008fca0008400000 */
[----:B------:R-:W-:Y:S01]  /*0e60*/  BAR.SYNC.DEFER_BLOCKING 0x0 ;  /* 0x0000000000007b1d */ /* 0x000fe20000010000 */
[----:B------:R-:W-:-:S05]  /*0e70*/  ISETP.GE.AND P0, PT, R9, 0x1, PT ;  /* 0x000000010900780c */ /* 0x000fca0003f06270 */
[----:B------:R-:W3:Y:S02]  /*0e80*/  F2I.U32.TRUNC.NTZ R58, R2 ;  /* 0x00000002003a7305 */ /* 0x000ee4000020f000 */
[----:B------:R-:W1:Y:S01]  /*0e90*/  S2UR UR60, SR_CTAID.Z ;  /* 0x00000000003c79c3 */ /* 0x000e620000002700 */
[----:B----4-:R-:W-:-:S05]  /*0ea0*/  IADD3 R60, PT, PT, -R60, RZ, RZ ;  /* 0x000000ff3c3c7210 */ /* 0x010fca0007ffe1ff */
[----:B--2---:R-:W-:Y:S01]  /*0eb0*/  IMAD R60, R5, R60, UR5 ;  /* 0x00000005053c7e24 */ /* 0x004fe2000f8e023c */
[----:B---3--:R-:W-:-:S05]  /*0ec0*/  IADD3 R58, PT, PT, -R58, RZ, RZ ;  /* 0x000000ff3a3a7210 */ /* 0x008fca0007ffe1ff */
[----:B-1----:R-:W-:Y:S01]  /*0ed0*/  IMAD R58, R3, R58, UR4 ;  /* 0x00000004033a7e24 */ /* 0x002fe2000f8e023a */
[----:B------:R-:W-:Y:S06]  /*0ee0*/  @!P0 BRA `(.L_x_15) ;  /* 0x0000000000b88947 */ /* 0x000fec0003800000 */
[----:B------:R-:W1:Y:S01]  /*0ef0*/  LDC.64 R4, c[0x0][0xb18] ;  /* 0x0002c600ff047b82 */ /* 0x000e620000000a00 */
[----:B------:R-:W-:-:S07]  /*0f00*/  ISETP.NE.AND P0, PT, R9, 0x1, PT ;  /* 0x000000010900780c */ /* 0x000fce0003f05270 */
[----:B------:R-:W2:Y:S08]  /*0f10*/  LDC R10, c[0x0][0xb0c] ;  /* 0x0002c300ff0a7b82 */ /* 0x000eb00000000800 */
[----:B------:R-:W3:Y:S08]  /*0f20*/  LDC R11, c[0x0][0x370] ;  /* 0x0000dc00ff0b7b82 */ /* 0x000ef00000000800 */
[----:B------:R-:W4:Y:S01]  /*0f30*/  LDC R12, c[0x0][0x374] ;  /* 0x0000dd00ff0c7b82 */ /* 0x000f220000000800 */
[----:B-1----:R-:W-:-:S07]  /*0f40*/  ISETP.NE.AND P1, PT, R4, 0x1, PT ;  /* 0x000000010400780c */ /* 0x002fce0003f25270 */
[----:B------:R-:W3:Y:S01]  /*0f50*/  LDC.64 R6, c[0x0][0xb10] ;  /* 0x0002c400ff067b82 */ /* 0x000ee20000000a00 */
[----:B--2---:R-:W-:-:S07]  /*0f60*/  ISETP.NE.AND P2, PT, R10, 0x1, PT ;  /* 0x000000010a00780c */ /* 0x004fce0003f45270 */
[----:B------:R-:W1:Y:S08]  /*0f70*/  LDC R8, c[0x0][0xb20] ;  /* 0x0002c800ff087b82 */ /* 0x000e700000000800 */
[----:B------:R-:W2:Y:S01]  /*0f80*/  LDC.64 R2, c[0x0][0xb28] ;  /* 0x0002ca00ff027b82 */ /* 0x000ea20000000a00 */
[----:B----4-:R-:W-:-:S04]  /*0f90*/  IMAD.HI.U32 R13, R12, R5, RZ ;  /* 0x000000050c0d7227 */ /* 0x010fc800078e00ff */
[----:B------:R-:W-:-:S04]  /*0fa0*/  IMAD.HI.U32 R5, R20, R5, RZ ;  /* 0x0000000514057227 */ /* 0x000fc800078e00ff */
[----:B---3--:R-:W-:-:S04]  /*0fb0*/  IMAD.HI.U32 R14, R11, R6, RZ ;  /* 0x000000060b0e7227 */ /* 0x008fc800078e00ff */
[C---:B------:R-:W-:Y:S01]  /*0fc0*/  IMAD.HI.U32 R16, R21.reuse, R6, RZ ;  /* 0x0000000615107227 */ /* 0x040fe200078e00ff */
[-C--:B------:R-:W-:Y:S02]  /*0fd0*/  @P2 SHF.R.U32.HI R11, RZ, R7.reuse, R14 ;  /* 0x00000007ff0b2219 */ /* 0x080fe4000001160e */
[-C--:B-1----:R-:W-:Y:S02]  /*0fe0*/  @P1 SHF.R.U32.HI R12, RZ, R8.reuse, R13 ;  /* 0x00000008ff0c1219 */ /* 0x082fe4000001160d */
[----:B------:R-:W-:Y:S02]  /*0ff0*/  SHF.R.U32.HI R5, RZ, R8, R5 ;  /* 0x00000008ff057219 */ /* 0x000fe40000011605 */
[----:B------:R-:W-:Y:S02]  /*1000*/  SHF.R.U32.HI R16, RZ, R7, R16 ;  /* 0x00000007ff107219 */ /* 0x000fe40000011610 */
[----:B------:R-:W-:Y:S01]  /*1010*/  SEL R5, R20, R5, !P1 ;  /* 0x0000000514057207 */ /* 0x000fe20004800000 */
[----:B--2---:R-:W-:Y:S01]  /*1020*/  IMAD.HI.U32 R14, R12, R2, RZ ;  /* 0x000000020c0e7227 */ /* 0x004fe200078e00ff */
[----:B------:R-:W-:-:S02]  /*1030*/  SEL R7, R21, R16, !P2 ;  /* 0x0000001015077207 */ /* 0x000fc40005000000 */
[----:B------:R-:W-:Y:S01]  /*1040*/  IADD3 R13, PT, PT, -R5, RZ, RZ ;  /* 0x000000ff050d7210 */ /* 0x000fe20007ffe1ff */
[----:B------:R-:W-:Y:S01]  /*1050*/  IMAD.HI.U32 R6, R11, R2, RZ ;  /* 0x000000020b067227 */ /* 0x000fe200078e00ff */
[----:B------:R-:W-:-:S03]  /*1060*/  @P0 SHF.R.U32.HI R12, RZ, R3, R14 ;  /* 0x00000003ff0c0219 */ /* 0x000fc6000001160e */
[----:B------:R-:W-:Y:S01]  /*1070*/  IMAD R13, R4, R13, R20 ;  /* 0x0000000d040d7224 */ /* 0x000fe200078e0214 */
[----:B------:R-:W-:Y:S01]  /*1080*/  @P0 SHF.R.U32.HI R11, RZ, R3, R6 ;  /* 0x00000003ff0b0219 */ /* 0x000fe20000011606 */
[----:B------:R-:W-:-:S04]  /*1090*/  IMAD R12, R12, R9, RZ ;  /* 0x000000090c0c7224 */ /* 0x000fc800078e02ff */
[----:B------:R-:W-:Y:S01]  /*10a0*/  IMAD R6, R11, R9, RZ ;  /* 0x000000090b067224 */ /* 0x000fe200078e02ff */
[----:B------:R-:W-:-:S04]  /*10b0*/  ISETP.GE.AND P1, PT, R5, R12, PT ;  /* 0x0000000c0500720c */ /* 0x000fc80003f26270 */
[----:B------:R-:W-:Y:S01]  /*10c0*/  ISETP.GE.OR P1, PT, R7, R6, P1 ;  /* 0x000000060700720c */ /* 0x000fe20000f26670 */
[----:B------:R-:W-:-:S05]  /*10d0*/  IMAD.HI.U32 R6, R5, R2, RZ ;  /* 0x0000000205067227 */ /* 0x000fca00078e00ff */
[----:B------:R-:W-:-:S04]  /*10e0*/  SHF.R.U32.HI R6, RZ, R3, R6 ;  /* 0x00000003ff067219 */ /* 0x000fc80000011606 */
[----:B------:R-:W-:-:S03]  /*10f0*/  SEL R6, R5, R6, !P0 ;  /* 0x0000000605067207 */ /* 0x000fc60004000000 */
[----:B------:R-:W-:Y:S01]  /*1100*/  @!P1 IMAD.HI.U32 R8, R7, R2, RZ ;  /* 0x0000000207089227 */ /* 0x000fe200078e00ff */
[----:B------:R-:W-:-:S04]  /*1110*/  IADD3 R2, PT, PT, -R6, RZ, RZ ;  /* 0x000000ff06027210 */ /* 0x000fc80007ffe1ff */
[----:B------:R-:W-:Y:S01]  /*1120*/  @!P1 SHF.R.U32.HI R8, RZ, R3, R8 ;  /* 0x00000003ff089219 */ /* 0x000fe20000011608 */
[----:B------:R-:W-:-:S03]  /*1130*/  IMAD R2, R9, R2, R5 ;  /* 0x0000000209027224 */ /* 0x000fc600078e0205 */
[----:B------:R-:W-:-:S05]  /*1140*/  @!P1 SEL R3, R7, R8, !P0 ;  /* 0x0000000807039207 */ /* 0x000fca0004000000 */
[--C-:B------:R-:W-:Y:S02]  /*1150*/  @!P1 IMAD.IADD R6, R6, 0x1, -R3.reuse ;  /* 0x0000000106069824 */ /* 0x100fe400078e0a03 */
[----:B------:R-:W-:Y:S01]  /*1160*/  @!P1 IMAD R3, R2, R11, R3 ;  /* 0x0000000b02039224 */ /* 0x000fe200078e0203 */
[----:B------:R-:W-:Y:S01]  /*1170*/  IADD3 R2, PT, PT, -R7, RZ, RZ ;  /* 0x000000ff07027210 */ /* 0x000fe20007ffe1ff */
[----:B------:R-:W-:Y:S02]  /*1180*/  @!P1 IMAD R5, R6, R9, R7 ;  /* 0x0000000906059224 */ /* 0x000fe400078e0207 */
[----:B------:R-:W-:Y:S02]  /*1190*/  @!P1 IMAD.MOV.U32 R7, RZ, RZ, R3 ;  /* 0x000000ffff079224 */ /* 0x000fe400078e0003 */
[----:B------:R-:W-:Y:S02]  /*11a0*/  IMAD R2, R10, R2, R21 ;  /* 0x000000020a027224 */ /* 0x000fe400078e0215 */
[----:B------:R-:W-:-:S02]  /*11b0*/  IMAD R20, R5, R4, R13 ;  /* 0x0000000405147224 */ /* 0x000fc400078e020d */
[----:B------:R-:W-:Y:S02]  /*11c0*/  IMAD R21, R7, R10, R2 ;  /* 0x0000000a07157224 */ /* 0x000fe400078e0202 */
.L_x_15:
[----:B------:R-:W1:Y:S01]  /*11d0*/  LDCU UR4, c[0x0][0xb30] ;  /* 0x00016600ff0477ac */ /* 0x000e620008000800 */
[----:B------:R-:W2:Y:S08]  /*11e0*/  S2UR UR45, SR_CgaCtaId ;  /* 0x00000000002d79c3 */ /* 0x000eb00000008800 */
[----:B------:R-:W3:Y:S01]  /*11f0*/  LDC R26, c[0x0][0xb24] ;  /* 0x0002c900ff1a7b82 */ /* 0x000ee20000000800 */
[----:B-1----:R-:W-:-:S09]  /*1200*/  UISETP.NE.AND UP1, UPT, UR4, 0x1, UPT ;  /* 0x000000010400788c */ /* 0x002fd2000bf25270 */
[----:B--2---:R-:W-:Y:S05]  /*1210*/  BRA.U UP1, `(.L_x_16) ;  /* 0x0000000101407547 */ /* 0x004fea000b800000 */
[----:B------:R-:W1:Y:S08]  /*1220*/  LDC.64 R4, c[0x0][0xb10] ;  /* 0x0002c400ff047b82 */ /* 0x000e700000000a00 */
[----:B------:R-:W2:Y:S08]  /*1230*/  LDC.64 R2, c[0x0][0xb18] ;  /* 0x0002c600ff027b82 */ /* 0x000eb00000000a00 */
[----:B------:R-:W4:Y:S08]  /*1240*/  LDC R6, c[0x0][0xb20] ;  /* 0x0002c800ff067b82 */ /* 0x000f300000000800 */
[----:B------:R-:W3:Y:S01]  /*1250*/  LDC R8, c[0x0][0xb0c] ;  /* 0x0002c300ff087b82 */ /* 0x000ee20000000800 */
[----:B-1----:R-:W-:-:S05]  /*1260*/  IMAD.HI.U32 R4, R21, R4, RZ ;  /* 0x0000000415047227 */ /* 0x002fca00078e00ff */
[----:B------:R-:W-:Y:S01]  /*1270*/  SHF.R.U32.HI R4, RZ, R5, R4 ;  /* 0x00000005ff047219 */ /* 0x000fe20000011604 */
[----:B--2---:R-:W-:Y:S01]  /*1280*/  IMAD.HI.U32 R3, R20, R3, RZ ;  /* 0x0000000314037227 */ /* 0x004fe200078e00ff */
[----:B------:R-:W-:-:S04]  /*1290*/  ISETP.NE.AND P0, PT, R2, 0x1, PT ;  /* 0x000000010200780c */ /* 0x000fc80003f05270 */
[----:B----4-:R-:W-:-:S04]  /*12a0*/  SHF.R.U32.HI R3, RZ, R6, R3 ;  /* 0x00000006ff037219 */ /* 0x010fc80000011603 */
[----:B------:R-:W-:Y:S02]  /*12b0*/  SEL R3, R20, R3, !P0 ;  /* 0x0000000314037207 */ /* 0x000fe40004000000 */
[----:B---3--:R-:W-:-:S04]  /*12c0*/  ISETP.NE.AND P1, PT, R8, 0x1, PT ;  /* 0x000000010800780c */ /* 0x008fc80003f25270 */
[----:B------:R-:W-:-:S05]  /*12d0*/  SEL R4, R21, R4, !P1 ;  /* 0x0000000415047207 */ /* 0x000fca0004800000 */
[----:B------:R-:W-:Y:S02]  /*12e0*/  IMAD.IADD R5, R3, 0x1, -R4 ;  /* 0x0000000103057824 */ /* 0x000fe400078e0a04 */
[----:B------:R-:W-:Y:S02]  /*12f0*/  IMAD.IADD R3, R4, 0x1, -R3 ;  /* 0x0000000104037824 */ /* 0x000fe400078e0a03 */
[----:B------:R-:W-:Y:S02]  /*1300*/  IMAD R21, R5, R8, R21 ;  /* 0x0000000805157224 */ /* 0x000fe400078e0215 */
[----:B------:R-:W-:-:S07]  /*1310*/  IMAD R20, R3, R2, R20 ;  /* 0x0000000203147224 */ /* 0x000fce00078e0214 */
.L_x_16:
[----:B------:R-:W-:Y:S01]  /*1320*/  BAR.SYNC.DEFER_BLOCKING 0x0 ;  /* 0x0000000000007b1d */ /* 0x000fe20000010000 */
[----:B------:R-:W-:Y:S01]  /*1330*/  UISETP.NE.AND UP1, UPT, UR10, 0x2, UPT ;  /* 0x000000020a00788c */ /* 0x000fe2000bf25270 */
[----:B------:R-:W-:Y:S02]  /*1340*/  ISETP.NE.OR P5, PT, R0, 0x2, !P5 ;  /* 0x000000020000780c */ /* 0x000fe40006fa5670 */
[----:B------:R-:W-:-:S06]  /*1350*/  LOP3.LUT R2, R72, 0x1f, RZ, 0xc0, !PT ;  /* 0x0000001f48027812 */ /* 0x000fcc00078ec0ff */
[----:B------:R-:W-:Y:S05]  /*1360*/  BRA.U UP1, `(.L_x_17) ;  /* 0x0000001501407547 */ /* 0x000fea000b800000 */
[----:B------:R-:W1:Y:S01]  /*1370*/  LDCU UR6, c[0x0][0x38c] ;  /* 0x00007180ff0677ac */ /* 0x000e620008000800 */
[----:B------:R-:W2:Y:S01]  /*1380*/  LDC R9, c[0x0][0x370] ;  /* 0x0000dc00ff097b82 */ /* 0x000ea20000000800 */
[----:B------:R-:W-:Y:S01]  /*1390*/  PLOP3.LUT P1, PT, PT, PT, UP2, 0x80, 0x8 ;  /* 0x000000000008781c */ /* 0x000fe20003f2f028 */
[----:B------:R-:W-:Y:S01]  /*13a0*/  HFMA2 R12, -RZ, RZ, 0, 0 ;  /* 0x00000000ff0c7431 */ /* 0x000fe200000001ff */
[----:B------:R-:W-:Y:S01]  /*13b0*/  ISETP.EQ.OR P4, PT, R2, RZ, P5 ;  /* 0x000000ff0200720c */ /* 0x000fe20002f82670 */
[----:B------:R-:W-:Y:S01]  /*13c0*/  IMAD.MOV.U32 R15, RZ, RZ, 0x1 ;  /* 0x00000001ff0f7424 */ /* 0x000fe200078e00ff */
[----:B------:R-:W-:Y:S01]  /*13d0*/  PLOP3.LUT P1, PT, P1, PT, PT, 0x8, 0x80 ;  /* 0x000000000080781c */ /* 0x000fe20000f2e170 */
[----:B------:R-:W-:Y:S01]  /*13e0*/  IMAD.MOV.U32 R14, RZ, RZ, RZ ;  /* 0x000000ffff0e7224 */ /* 0x000fe200078e00ff */
[----:B------:R-:W-:Y:S01]  /*13f0*/  MOV R8, 0x1 ;  /* 0x0000000100087802 */ /* 0x000fe20000000f00 */
[----:B------:R-:W4:Y:S01]  /*1400*/  LDC R0, c[0x0][0x374] ;  /* 0x0000dd00ff007b82 */ /* 0x000f220000000800 */
[----:B------:R-:W-:Y:S01]  /*1410*/  IMAD.MOV.U32 R10, RZ, RZ, RZ ;  /* 0x000000ffff0a7224 */ /* 0x000fe200078e00ff */
[----:B------:R-:W2:Y:S01]  /*1420*/  LDCU.64 UR38, c[0x0][0x348] ;  /* 0x00006900ff2677ac */ /* 0x000ea20008000a00 */
[----:B------:R-:W-:Y:S01]  /*1430*/  UMOV UR23, URZ ;  /* 0x000000ff00177c82 */ /* 0x000fe20008000000 */
[----:B-1----:R-:W-:-:S02]  /*1440*/  UIADD3 UR5, UPT, UPT, UR6, 0xff, URZ ;  /* 0x000000ff06057890 */ /* 0x002fc4000fffe0ff */
[----:B------:R-:W-:Y:S02]  /*1450*/  UIADD3 UR53, UPT, UPT, UR6, 0x1fe, URZ ;  /* 0x000001fe06357890 */ /* 0x000fe4000fffe0ff */
[----:B------:R-:W-:-:S04]  /*1460*/  USHF.R.S32.HI UR4, URZ, 0x1f, UR5 ;  /* 0x0000001fff047899 */ /* 0x000fc80008011405 */
[----:B------:R-:W-:-:S04]  /*1470*/  ULEA.HI UR4, UR4, UR5, URZ, 0x8 ;  /* 0x0000000504047291 */ /* 0x000fc8000f8f40ff */
[----:B------:R-:W-:Y:S02]  /*1480*/  USHF.R.S32.HI UR46, URZ, 0x8, UR4 ;  /* 0x00000008ff2e7899 */ /* 0x000fe40008011404 */
[----:B------:R-:W-:Y:S02]  /*1490*/  UIADD3 UR4, UPT, UPT, UR6, -0x1, URZ ;  /* 0xffffffff06047890 */ /* 0x000fe4000fffe0ff */
[----:B------:R-:W-:Y:S02]  /*14a0*/  UISETP.LT.U32.AND UP0, UPT, UR46, 0x2, UPT ;  /* 0x000000022e00788c */ /* 0x000fe4000bf01070 */
[----:B------:R-:W-:Y:S02]  /*14b0*/  UISETP.GE.U32.AND UP1, UPT, UR4, -0x1ff, UPT ;  /* 0xfffffe010400788c */ /* 0x000fe4000bf26070 */
[----:B------:R-:W-:-:S04]  /*14c0*/  USEL UR37, UR46, 0x2, UP0 ;  /* 0x000000022e257887 */ /* 0x000fc80008000000 */
[----:B------:R-:W-:Y:S02]  /*14d0*/  UIADD3 UR29, UPT, UPT, UR37, -0x1, URZ ;  /* 0xffffffff251d7890 */ /* 0x000fe4000fffe0ff */
[----:B------:R-:W-:-:S03]  /*14e0*/  UIADD3 UR47, UPT, UPT, UR46, -UR37, URZ ;  /* 0x800000252e2f7290 */ /* 0x000fc6000fffe0ff */
[----:B------:R-:W-:-:S04]  /*14f0*/  @UP1 UIADD3 UR29, UPT, UPT, UR37, URZ, URZ ;  /* 0x000000ff251d1290 */ /* 0x000fc8000fffe0ff */
[----:B--2---:R-:W-:-:S12]  /*1500*/  UIADD3 UR29, UPT, UPT, UR29, 0x1, URZ ;  /* 0x000000011d1d7890 */ /* 0x004fd8000fffe0ff */
.L_x_39:
[----:B------:R-:W-:Y:S01]  /*1510*/  UISETP.NE.AND UP0, UPT, UR45, URZ, UPT ;  /* 0x000000ff2d00728c */ /* 0x000fe2000bf05270 */
[----:B------:R-:W1:Y:S08]  /*1520*/  S2UR UR45, SR_CgaCtaId ;  /* 0x00000000002d79c3 */ /* 0x000e700000008800 */
[----:B------:R-:W-:Y:S05]  /*1530*/  BRA.U UP0, `(.L_x_18) ;  /* 0x0000000100347547 */ /* 0x000fea000b800000 */
[----:B------:R-:W2:Y:S01]  /*1540*/  S2R R2, SR_CgaCtaId ;  /* 0x0000000000027919 */ /* 0x000ea20000008800 */
[----:B------:R-:W-:-:S04]  /*1550*/  MOV R3, 0x400 ;  /* 0x0000040000037802 */ /* 0x000fc80000000f00 */
[----:B--2---:R-:W-:Y:S02]  /*1560*/  LEA R3, R2, R3, 0x18 ;  /* 0x0000000302037211 */ /* 0x004fe400078ec0ff */
[----:B------:R-:W-:-:S03]  /*1570*/  SHF.L.U32 R2, R8, 0x1f, RZ ;  /* 0x0000001f08027819 */ /* 0x000fc600000006ff */
[----:B------:R-:W-:-:S04]  /*1580*/  IMAD R3, R10, 0x8, R3 ;  /* 0x000000080a037824 */ /* 0x000fc800078e0203 */
[----:B------:R-:W2:Y:S02]  /*1590*/  SYNCS.PHASECHK.TRANS64.TRYWAIT P0, [R3+URZ+0xe0], R2 ;  /* 0x0000e002030075a7 */ /* 0x000ea400080011ff */
[----:B--2---:R-:W-:Y:S05]  /*15a0*/  @!P0 BRA `(.L_x_19) ;  /* 0x0000007000288947 */ /* 0x004fea0003800000 */
.L_x_133:
[----:B------:R-:W-:Y:S01]  /*15b0*/  VIADD R10, R10, 0x1 ;  /* 0x000000010a0a7836 */ /* 0x000fe20000000000 */
[----:B------:R2:W-:Y:S04]  /*15c0*/  SYNCS.ARRIVE.TRANS64.A1T0 RZ, [R3+URZ+0xd0], RZ ;  /* 0x0000d0ff03ff79a7 */ /* 0x0005e800081000ff */
[----:B------:R-:W-:-:S04]  /*15d0*/  ISETP.NE.AND P0, PT, R10, 0x2, PT ;  /* 0x000000020a00780c */ /* 0x000fc80003f05270 */
[----:B------:R-:W-:Y:S02]  /*15e0*/  SEL R10, R10, RZ, P0 ;  /* 0x000000ff0a0a7207 */ /* 0x000fe40000000000 */
[----:B--2---:R-:W-:-:S04]  /*15f0*/  SEL R3, RZ, 0x1, P0 ;  /* 0x00000001ff037807 */ /* 0x004fc80000000000 */
[----:B------:R-:W-:Y:S02]  /*1600*/  LOP3.LUT R8, R8, R3, RZ, 0x3c, !PT ;  /* 0x0000000308087212 */ /* 0x000fe400078e3cff */
.L_x_18:
[----:B------:R-:W-:Y:S01]  /*1610*/  UMOV UR13, 0x400 ;  /* 0x00000400000d7882 */ /* 0x000fe20000000000 */
[----:B------:R-:W-:Y:S01]  /*1620*/  SHF.L.U32 R2, R15, 0x1f, RZ ;  /* 0x0000001f0f027819 */ /* 0x000fe200000006ff */
[----:B-1----:R-:W-:Y:S01]  /*1630*/  ULEA UR13, UR45, UR13, 0x18 ;  /* 0x0000000d2d0d7291 */ /* 0x002fe2000f8ec0ff */
[----:B------:R-:W-:Y:S01]  /*1640*/  R2UR UR59, R21 ;  /* 0x00000000153b72ca */ /* 0x000fe200000e0000 */
[----:B------:R-:W-:Y:S01]  /*1650*/  UISETP.GE.U32.AND UP0, UPT, UR53, 0x1ff, UPT ;  /* 0x000001ff3500788c */ /* 0x000fe2000bf06070 */
[----:B------:R-:W-:Y:S01]  /*1660*/  R2UR UR27, R20 ;  /* 0x00000000141b72ca */ /* 0x000fe200000e0000 */
[----:B------:R-:W-:Y:S01]  /*1670*/  ULEA UR4, UR23, UR13, 0x3 ;  /* 0x0000000d17047291 */ /* 0x000fe2000f8e18ff */
[----:B------:R-:W-:-:S08]  /*1680*/  UMOV UR21, URZ ;  /* 0x000000ff00157c82 */ /* 0x000fd00008000000 */
[----:B------:R1:W2:Y:S01]  /*1690*/  SYNCS.PHASECHK.TRANS64.TRYWAIT P2, [UR4+0x10], R2 ;  /* 0x00001002ff0075a7 */ /* 0x0002a20008041104 */
[----:B------:R-:W-:Y:S02]  /*16a0*/  USHF.L.U32 UR59, UR59, 0x6, URZ ;  /* 0x000000063b3b7899 */ /* 0x000fe400080006ff */
[----:B------:R-:W-:Y:S01]  /*16b0*/  USHF.L.U32 UR27, UR27, 0x7, URZ ;  /* 0x000000071b1b7899 */ /* 0x000fe200080006ff */
[----:B------:R-:W-:Y:S11]  /*16c0*/  BRA.U !UP0, `(.L_x_20) ;  /* 0x0000000508407547 */ /* 0x000ff6000b800000 */
[----:B------:R-:W-:Y:S01]  /*16d0*/  UMOV UR22, URZ ;  /* 0x000000ff00167c82 */ /* 0x000fe20008000000 */
[----:B------:R-:W-:-:S05]  /*16e0*/  UMOV UR6, UR23 ;  /* 0x0000001700067c82 */ /* 0x000fca0008000000 */
.L_x_27:
[----:B------:R-:W-:Y:S01]  /*16f0*/  ULEA UR57, UR6, UR13, 0x3 ;  /* 0x0000000d06397291 */ /* 0x000fe2000f8e18ff */
[----:B--2---:R-:W-:Y:S01]  /*1700*/  @!P5 MOV R3, 0x18000 ;  /* 0x000180000003d802 */ /* 0x004fe20000000f00 */
[----:B--2---:R-:W-:Y:S10]  /*1710*/  @P2 BRA `(.L_x_21) ;  /* 0x00000000000c2947 */ /* 0x004ff40003800000 */
[----:B------:R-:W-:-:S04]  /*1720*/  SHF.L.U32 R5, R15, 0x1f, RZ ;  /* 0x0000001f0f057819 */ /* 0x000fc800000006ff */
[----:B------:R-:W2:Y:S02]  /*1730*/  SYNCS.PHASECHK.TRANS64.TRYWAIT P0, [UR57+0x10], R5 ;  /* 0x00001005ff0075a7 */ /* 0x000ea40008001139 */
[----:B--2---:R-:W-:Y:S05]  /*1740*/  @!P0 BRA `(.L_x_22) ;  /* 0x0000006c00d48947 */ /* 0x004fea0003800000 */
.L_x_21:
[----:B------:R2:W-:Y:S01]  /*1750*/  @!P5 SYNCS.ARRIVE.TRANS64 RZ, [UR57], R3 ;  /* 0x00000003ffffd9a7 */ /* 0x0005e20008000039 */
[----:B------:R-:W-:Y:S04]  /*1760*/  BSSY.RECONVERGENT B0, `(.L_x_23) ;  /* 0x0000003000007945 */ /* 0x000fe80003800200 */
[----:B------:R-:W-:Y:S05]  /*1770*/  @P4 BRA `(.L_x_24) ;  /* 0x0000000000044947 */ /* 0x000fea0003800000 */
[----:B------:R-:W-:Y:S05]  /*1780*/  BPT.TRAP 0x1 ;  /* 0x000000040000795c */ /* 0x000fea0000300000 */
.L_x_24:
[----:B------:R-:W-:Y:S05]  /*1790*/  BSYNC.RECONVERGENT B0 ;  /* 0x0000000000007941 */ /* 0x000fea0003800200 */
.L_x_23:
[----:B------:R-:W-:Y:S01]  /*17a0*/  UIADD3 UR4, UPT, UPT, UR6, 0x1, URZ ;  /* 0x0000000106047890 */ /* 0x000fe2000fffe0ff */
[----:B------:R-:W-:Y:S01]  /*17b0*/  BSSY.RECONVERGENT B0, `(.L_x_25) ;  /* 0x000003c000007945 */ /* 0x000fe20003800200 */
[----:B------:R-:W-:Y:S02]  /*17c0*/  ELECT P0, URZ, PT ;  /* 0x0000000000ff782f */ /* 0x000fe40003800000 */
[----:B------:R-:W-:-:S04]  /*17d0*/  UISETP.NE.AND UP0, UPT, UR4, 0x2, UPT ;  /* 0x000000020400788c */ /* 0x000fc8000bf05270 */
[----:B------:R-:W-:Y:S02]  /*17e0*/  USEL UR5, URZ, 0x1, UP0 ;  /* 0x00000001ff057887 */ /* 0x000fe40008000000 */
[----:B------:R-:W-:-:S04]  /*17f0*/  USEL UR23, UR4, URZ, UP0 ;  /* 0x000000ff04177287 */ /* 0x000fc80008000000 */
[----:B------:R-:W-:Y:S01]  /*1800*/  ULEA UR4, UR23, UR13, 0x3 ;  /* 0x0000000d17047291 */ /* 0x000fe2000f8e18ff */
[----:B------:R-:W-:-:S04]  /*1810*/  LOP3.LUT R15, R15, UR5, RZ, 0x3c, !PT ;  /* 0x000000050f0f7c12 */ /* 0x000fc8000f8e3cff */
[----:B-1----:R-:W-:-:S04]  /*1820*/  SHF.L.U32 R2, R15, 0x1f, RZ ;  /* 0x0000001f0f027819 */ /* 0x002fc800000006ff */
[----:B------:R1:W1:Y:S01]  /*1830*/  SYNCS.PHASECHK.TRANS64.TRYWAIT P2, [UR4+0x10], R2 ;  /* 0x00001002ff0075a7 */ /* 0x0002620008041104 */
[----:B------:R-:W-:Y:S05]  /*1840*/  @!P0 BRA `(.L_x_26) ;  /* 0x0000000000c88947 */ /* 0x000fea0003800000 */
[----:B------:R-:W-:Y:S02]  /*1850*/  ULEA UR32, UR6, UR13, 0xf ;  /* 0x0000000d06207291 */ /* 0x000fe4000f8e78ff */
[----:B------:R-:W-:Y:S02]  /*1860*/  UIADD3 UR4, UP1, UPT, UR38, 0x80, URZ ;  /* 0x0000008026047890 */ /* 0x000fe4000ff3e0ff */
[----:B------:R-:W-:Y:S02]  /*1870*/  USHF.L.U32 UR58, UR22, 0x8, URZ ;  /* 0x00000008163a7899 */ /* 0x000fe400080006ff */
[----:B------:R-:W-:Y:S02]  /*1880*/  ULEA UR7, UR6, UR13, 0x10 ;  /* 0x0000000d06077291 */ /* 0x000fe4000f8e80ff */
[----:B------:R-:W-:Y:S02]  /*1890*/  UIADD3 UR14, UP0, UPT, UR38, 0x180, URZ ;  /* 0x00000180260e7890 */ /* 0x000fe4000ff1e0ff */
[----:B------:R-:W-:-:S02]  /*18a0*/  UIADD3.X UR5, UPT, UPT, URZ, UR39, URZ, UP1, !UPT ;  /* 0x00000027ff057290 */ /* 0x000fc40008ffe4ff */
[----:B------:R-:W-:Y:S02]  /*18b0*/  UIADD3 UR56, UPT, UPT, UR32, 0x4400, URZ ;  /* 0x0000440020387890 */ /* 0x000fe4000fffe0ff */
[----:B------:R-:W-:Y:S02]  /*18c0*/  UIADD3 UR50, UPT, UPT, UR58, 0x40, URZ ;  /* 0x000000403a327890 */ /* 0x000fe4000fffe0ff */
[----:B------:R-:W-:Y:S02]  /*18d0*/  UIADD3 UR48, UPT, UPT, UR32, 0x6400, URZ ;  /* 0x0000640020307890 */ /* 0x000fe4000fffe0ff */
[----:B------:R-:W-:Y:S02]  /*18e0*/  UIADD3 UR42, UPT, UPT, UR58, 0x80, URZ ;  /* 0x000000803a2a7890 */ /* 0x000fe4000fffe0ff */
[----:B------:R-:W-:Y:S02]  /*18f0*/  UIADD3 UR40, UPT, UPT, UR32, 0x8400, URZ ;  /* 0x0000840020287890 */ /* 0x000fe4000fffe0ff */
[----:B------:R-:W-:-:S02]  /*1900*/  UIADD3 UR34, UPT, UPT, UR58, 0xc0, URZ ;  /* 0x000000c03a227890 */ /* 0x000fc4000fffe0ff */
[----:B------:R-:W-:Y:S02]  /*1910*/  UIADD3 UR32, UPT, UPT, UR32, 0xa400, URZ ;  /* 0x0000a40020207890 */ /* 0x000fe4000fffe0ff */
[----:B------:R-:W-:Y:S02]  /*1920*/  UIADD3.X UR15, UPT, UPT, URZ, UR39, URZ, UP0, !UPT ;  /* 0x00000027ff0f7290 */ /* 0x000fe400087fe4ff */
[----:B------:R-:W-:Y:S02]  /*1930*/  UIADD3 UR24, UPT, UPT, UR7, 0x14400, URZ ;  /* 0x0001440007187890 */ /* 0x000fe4000fffe0ff */
[----:B------:R-:W-:Y:S01]  /*1940*/  UIADD3 UR8, UPT, UPT, UR7, 0x18400, URZ ;  /* 0x0001840007087890 */ /* 0x000fe2000fffe0ff */
[----:B------:R-:W-:Y:S01]  /*1950*/  UMOV UR30, 0x0 ;  /* 0x00000000001e7882 */ /* 0x000fe20000000000 */
[----:B------:R-:W-:Y:S01]  /*1960*/  UMOV UR31, 0x10000000 ;  /* 0x10000000001f7882 */ /* 0x000fe20000000000 */
[----:B------:R-:W-:Y:S01]  /*1970*/  UMOV UR49, UR57 ;  /* 0x0000003900317c82 */ /* 0x000fe20008000000 */
[----:B------:R-:W-:Y:S01]  /*1980*/  UMOV UR51, UR59 ;  /* 0x0000003b00337c82 */ /* 0x000fe20008000000 */
[----:B------:R-:W-:Y:S01]  /*1990*/  UMOV UR52, UR60 ;  /* 0x0000003c00347c82 */ /* 0x000fe20008000000 */
[----:B------:R-:W-:Y:S01]  /*19a0*/  UMOV UR41, UR57 ;  /* 0x0000003900297c82 */ /* 0x000fe20008000000 */
[----:B------:R-:W-:Y:S01]  /*19b0*/  UMOV UR43, UR59 ;  /* 0x0000003b002b7c82 */ /* 0x000fe20008000000 */
[----:B------:R-:W-:Y:S01]  /*19c0*/  UMOV UR44, UR60 ;  /* 0x0000003c002c7c82 */ /* 0x000fe20008000000 */
[----:B------:R-:W-:Y:S01]  /*19d0*/  UTMALDG.3D [UR56], [UR4], desc[UR30] ;  /* 0x00001e38040075b4 */ /* 0x000fe20008011000 */
[----:B------:R-:W-:Y:S01]  /*19e0*/  UMOV UR33, UR57 ;  /* 0x0000003900217c82 */ /* 0x000fe20008000000 */
        /* <DEDUP_REMOVED lines=10> */
[----:B------:R-:W-:Y:S01]  /*1a90*/  UIADD3 UR16, UPT, UPT, UR7, 0x1c400, URZ ;  /* 0x0001c40007107890 */ /* 0x000fe2000fffe0ff */
[----:B------:R-:W-:Y:S01]  /*1aa0*/  UMOV UR17, UR57 ;  /* 0x0000003900117c82 */ /* 0x000fe20008000000 */
[----:B------:R-:W-:Y:S01]  /*1ab0*/  UMOV UR19, UR27 ;  /* 0x0000001b00137c82 */ /* 0x000fe20008000000 */
[----:B------:R-:W-:Y:S01]  /*1ac0*/  UTMALDG.3D [UR40], [UR4], desc[UR30] ;  /* 0x00001e28040075b4 */ /* 0x000fe20008011000 */
[----:B------:R-:W-:Y:S01]  /*1ad0*/  UMOV UR20, UR60 ;  /* 0x0000003c00147c82 */ /* 0x000fe20008000000 */
[----:B------:R-:W-:Y:S01]  /*1ae0*/  UMOV UR18, UR42 ;  /* 0x0000002a00127c82 */ /* 0x000fe20008000000 */
[----:B------:R-:W-:Y:S01]  /*1af0*/  UTMALDG.3D [UR32], [UR4], desc[UR30] ;  /* 0x00001e20040075b4 */ /* 0x000fe20008011000 */
[----:B------:R-:W-:Y:S01]  /*1b00*/  UTMALDG.3D [UR24], [UR14], desc[UR30] ;  /* 0x00001e180e0075b4 */ /* 0x000fe20008011000 */
[----:B------:R2:W-:Y:S01]  /*1b10*/  UTMALDG.3D [UR8], [UR14], desc[UR30] ;  /* 0x00001e080e0075b4 */ /* 0x0005e20008011000 */
[----:B------:R1:W-:Y:S01]  /*1b20*/  UTMALDG.3D [UR16], [UR14], desc[UR30] ;  /* 0x00001e100e0075b4 */ /* 0x0003e20008011000 */
[----:B--2---:R-:W-:Y:S01]  /*1b30*/  UIADD3 UR8, UPT, UPT, UR7, 0x20400, URZ ;  /* 0x0002040007087890 */ /* 0x004fe2000fffe0ff */
[----:B------:R-:W-:-:S08]  /*1b40*/  UMOV UR10, UR34 ;  /* 0x00000022000a7c82 */ /* 0x000fd00008000000 */
[----:B------:R2:W-:Y:S02]  /*1b50*/  UTMALDG.3D [UR8], [UR14], desc[UR30] ;  /* 0x00001e080e0075b4 */ /* 0x0005e40008011000 */
[----:B--2---:R-:W-:Y:S01]  /*1b60*/  NOP ;  /* 0x0000000000007918 */ /* 0x004fe20000000000 */
.L_x_26:
[----:B-1----:R-:W-:Y:S05]  /*1b70*/  BSYNC.RECONVERGENT B0 ;  /* 0x0000000000007941 */ /* 0x002fea0003800200 */
.L_x_25:
[----:B------:R-:W-:Y:S01]  /*1b80*/  UIADD3 UR22, UPT, UPT, UR22, 0x1, URZ ;  /* 0x0000000116167890 */ /* 0x000fe2000fffe0ff */
[----:B------:R-:W-:Y:S01]  /*1b90*/  UMOV UR6, UR23 ;  /* 0x0000001700067c82 */ /* 0x000fe20008000000 */
[----:B------:R-:W-:Y:S02]  /*1ba0*/  UMOV UR21, UR29 ;  /* 0x0000001d00157c82 */ /* 0x000fe40008000000 */
[----:B------:R-:W-:-:S09]  /*1bb0*/  UISETP.NE.AND UP0, UPT, UR22, UR29, UPT ;  /* 0x0000001d1600728c */ /* 0x000fd2000bf05270 */
[----:B------:R-:W-:Y:S05]  /*1bc0*/  BRA.U UP0, `(.L_x_27) ;  /* 0xfffffff900c87547 */ /* 0x000fea000b83ffff */
.L_x_20:
[----:B------:R-:W-:Y:S01]  /*1bd0*/  ULEA UR4, UR23, UR13, 0x3 ;  /* 0x0000000d17047291 */ /* 0x000fe2000f8e18ff */
[----:B-1----:R-:W-:Y:S01]  /*1be0*/  SHF.L.U32 R2, R15, 0x1f, RZ ;  /* 0x0000001f0f027819 */ /* 0x002fe200000006ff */
[----:B------:R-:W-:Y:S01]  /*1bf0*/  @!P1 SYNCS.ARRIVE.TRANS64.A1T0 RZ, [UR13+0x68], RZ ;  /* 0x000068ffffff99a7 */ /* 0x000fe2000810000d */
[----:B------:R-:W-:-:S06]  /*1c00*/  UISETP.GT.AND UP0, UPT, UR46, UR37, UPT ;  /* 0x000000252e00728c */ /* 0x000fcc000bf04270 */
[----:B------:R1:W1:Y:S03]  /*1c10*/  SYNCS.PHASECHK.TRANS64.TRYWAIT P1, [UR4+0x10], R2 ;  /* 0x00001002ff0075a7 */ /* 0x0002660008021104 */
[----:B------:R-:W-:Y:S05]  /*1c20*/  BRA.U !UP0, `(.L_x_28) ;  /* 0x00000005083c7547 */ /* 0x000fea000b800000 */
[----:B------:R-:W-:Y:S01]  /*1c30*/  UIADD3 UR22, UPT, UPT, UR47, UR21, URZ ;  /* 0x000000152f167290 */ /* 0x000fe2000fffe0ff */
[----:B------:R-:W-:-:S11]  /*1c40*/  UMOV UR6, UR23 ;  /* 0x0000001700067c82 */ /* 0x000fd60008000000 */
.L_x_35:
[----:B------:R-:W-:Y:S01]  /*1c50*/  ULEA UR57, UR6, UR13, 0x3 ;  /* 0x0000000d06397291 */ /* 0x000fe2000f8e18ff */
[----:B--2---:R-:W-:Y:S01]  /*1c60*/  @!P5 MOV R3, 0x18000 ;  /* 0x000180000003d802 */ /* 0x004fe20000000f00 */
[----:B-1----:R-:W-:Y:S10]  /*1c70*/  @P1 BRA `(.L_x_29) ;  /* 0x00000000000c1947 */ /* 0x002ff40003800000 */
[----:B------:R-:W-:-:S04]  /*1c80*/  SHF.L.U32 R5, R15, 0x1f, RZ ;  /* 0x0000001f0f057819 */ /* 0x000fc800000006ff */
[----:B------:R-:W1:Y:S02]  /*1c90*/  SYNCS.PHASECHK.TRANS64.TRYWAIT P0, [UR57+0x10], R5 ;  /* 0x00001005ff0075a7 */ /* 0x000e640008001139 */
[----:B-1----:R-:W-:Y:S05]  /*1ca0*/  @!P0 BRA `(.L_x_30) ;  /* 0x0000006800948947 */ /* 0x002fea0003800000 */
.L_x_29:
[----:B------:R2:W-:Y:S01]  /*1cb0*/  @!P5 SYNCS.ARRIVE.TRANS64 RZ, [UR57], R3 ;  /* 0x00000003ffffd9a7 */ /* 0x0005e20008000039 */
[----:B------:R-:W-:Y:S04]  /*1cc0*/  BSSY.RECONVERGENT B0, `(.L_x_31) ;  /* 0x0000003000007945 */ /* 0x000fe80003800200 */
[----:B------:R-:W-:Y:S05]  /*1cd0*/  @P4 BRA `(.L_x_32) ;  /* 0x0000000000044947 */ /* 0x000fea0003800000 */
[----:B------:R-:W-:Y:S05]  /*1ce0*/  BPT.TRAP 0x1 ;  /* 0x000000040000795c */ /* 0x000fea0000300000 */
.L_x_32:
[----:B------:R-:W-:Y:S05]  /*1cf0*/  BSYNC.RECONVERGENT B0 ;  /* 0x0000000000007941 */ /* 0x000fea0003800200 */
.L_x_31:
        /* <DEDUP_REMOVED lines=61> */
.L_x_34:
[----:B-1----:R-:W-:Y:S05]  /*20d0*/  BSYNC.RECONVERGENT B0 ;  /* 0x0000000000007941 */ /* 0x002fea0003800200 */
.L_x_33:
[----:B------:R-:W-:Y:S01]  /*20e0*/  UIADD3 UR21, UPT, UPT, UR21, 0x1, URZ ;  /* 0x0000000115157890 */ /* 0x000fe2000fffe0ff */
[----:B------:R-:W-:-:S03]  /*20f0*/  UMOV UR6, UR23 ;  /* 0x0000001700067c82 */ /* 0x000fc60008000000 */
[----:B------:R-:W-:-:S09]  /*2100*/  UISETP.NE.AND UP0, UPT, UR21, UR22, UPT ;  /* 0x000000161500728c */ /* 0x000fd2000bf05270 */
[----:B------:R-:W-:Y:S05]  /*2110*/  BRA.U UP0, `(.L_x_35) ;  /* 0xfffffff900cc7547 */ /* 0x000fea000b83ffff */
.L_x_28:
[----:B-1----:R-:W-:Y:S01]  /*2120*/  LEA R2, R14, UR13, 0x3 ;  /* 0x0000000d0e027c11 */ /* 0x002fe2000f8e18ff */
[----:B------:R-:W-:Y:S01]  /*2130*/  NOP ;  /* 0x0000000000007918 */ /* 0x000fe20000000000 */
[----:B--2---:R-:W-:Y:S02]  /*2140*/  SHF.L.U32 R3, R12, 0x1f, RZ ;  /* 0x0000001f0c037819 */ /* 0x004fe400000006ff */
[----:B------:R-:W-:Y:S02]  /*2150*/  LEA R4, R14, UR13, 0x4 ;  /* 0x0000000d0e047c11 */ /* 0x000fe4000f8e20ff */
[----:B------:R-:W1:Y:S02]  /*2160*/  SYNCS.PHASECHK.TRANS64.TRYWAIT P0, [R2+URZ+0x70], R3 ;  /* 0x00007003020075a7 */ /* 0x000e6400080011ff */
[----:B-1----:R-:W-:Y:S05]  /*2170*/  @!P0 BRA `(.L_x_36) ;  /* 0x0000006400788947 */ /* 0x002fea0003800000 */
.L_x_136:
[----:B------:R-:W2:Y:S01]  /*2180*/  LDS.128 R4, [R4+0x100] ;  /* 0x0001000004047984 */ /* 0x000ea20000000c00 */
[----:B---3--:R-:W-:Y:S01]  /*2190*/  ISETP.GE.AND P0, PT, R26, 0x1, PT ;  /* 0x000000011a00780c */ /* 0x008fe20003f06270 */
[----:B-1----:R-:W-:Y:S01]  /*21a0*/  VIADD R2, R2, 0x80 ;  /* 0x0000008002027836 */ /* 0x002fe20000000000 */
[----:B------:R-:W-:Y:S01]  /*21b0*/  @!PT LDS RZ, [RZ] ;  /* 0x00000000fffff984 */ /* 0x000fe20000000800 */
[----:B------:R-:W-:Y:S01]  /*21c0*/  @!PT LDS RZ, [RZ] ;  /* 0x00000000fffff984 */ /* 0x000fe20000000800 */
[----:B------:R-:W-:Y:S01]  /*21d0*/  @!PT LDS RZ, [RZ] ;  /* 0x00000000fffff984 */ /* 0x000fe20000000800 */
[----:B------:R-:W-:Y:S01]  /*21e0*/  @!PT LDS RZ, [RZ] ;  /* 0x00000000fffff984 */ /* 0x000fe20000000800 */
[----:B------:R1:W-:Y:S06]  /*21f0*/  MEMBAR.ALL.CTA ;  /* 0x0000000000007992 */ /* 0x0003ec0000008000 */
[----:B-1----:R-:W1:Y:S01]  /*2200*/  FENCE.VIEW.ASYNC.S ;  /* 0x00000000000073c6 */ /* 0x002e620000000000 */
[----:B------:R-:W-:-:S04]  /*2210*/  PRMT R2, RZ, 0x654, R2 ;  /* 0x00000654ff027816 */ /* 0x000fc80000000002 */
[----:B-1----:R1:W-:Y:S01]  /*2220*/  SYNCS.ARRIVE.TRANS64.RED.A1T0 RZ, [R2+URZ], RZ ;  /* 0x000000ff02ff79a7 */ /* 0x0023e200081004ff */
[----:B--2---:R-:W-:-:S13]  /*2230*/  LOP3.LUT P2, RZ, R6, 0x1, RZ, 0xc0, !PT ;  /* 0x0000000106ff7812 */ /* 0x004fda000784c0ff */
[----:B------:R-:W-:Y:S01]  /*2240*/  @P2 SHF.R.U32.HI R3, RZ, 0x10, R5 ;  /* 0x00000010ff032819 */ /* 0x000fe20000011605 */
[----:B------:R-:W-:Y:S01]  /*2250*/  VOTEU.ANY UP0, P2 ;  /* 0x0000000000ff7886 */ /* 0x000fe20001000100 */
[----:B------:R-:W-:Y:S02]  /*2260*/  @P2 MOV R13, R4 ;  /* 0x00000004000d2202 */ /* 0x000fe40000000f00 */
[----:B------:R-:W-:Y:S02]  /*2270*/  @P2 R2UR.BROADCAST UR4, R3 ;  /* 0x00000000030422ca */ /* 0x000fe400008e0000 */
[----:B------:R-:W-:-:S11]  /*2280*/  @P2 LOP3.LUT R11, R5, 0xffff, RZ, 0xc0, !PT ;  /* 0x0000ffff050b2812 */ /* 0x000fd600078ec0ff */
[----:B------:R-:W-:Y:S01]  /*2290*/  @UP0 UMOV UR60, UR4 ;  /* 0x00000004003c0c82 */ /* 0x000fe20008000000 */
[----:B-1----:R-:W-:Y:S05]  /*22a0*/  @!P0 BRA `(.L_x_37) ;  /* 0x0000000000b88947 */ /* 0x002fea0003800000 */
[----:B------:R-:W4:Y:S01]  /*22b0*/  LDC.64 R4, c[0x0][0xb18] ;  /* 0x0002c600ff047b82 */ /* 0x000f220000000a00 */
[----:B------:R-:W-:-:S07]  /*22c0*/  ISETP.NE.AND P3, PT, R26, 0x1, PT ;  /* 0x000000011a00780c */ /* 0x000fce0003f65270 */
[----:B------:R-:W1:Y:S08]  /*22d0*/  LDC.64 R6, c[0x0][0xb10] ;  /* 0x0002c400ff067b82 */ /* 0x000e700000000a00 */
[----:B------:R-:W2:Y:S08]  /*22e0*/  LDC R16, c[0x0][0xb20] ;  /* 0x0002c800ff107b82 */ /* 0x000eb00000000800 */
[----:B------:R-:W3:Y:S01]  /*22f0*/  LDC R18, c[0x0][0xb0c] ;  /* 0x0002c300ff127b82 */ /* 0x000ee20000000800 */
[----:B----4-:R-:W-:Y:S01]  /*2300*/  IMAD.HI.U32 R17, R0, R5, RZ ;  /* 0x0000000500117227 */ /* 0x010fe200078e00ff */
[----:B------:R-:W-:-:S03]  /*2310*/  ISETP.NE.AND P0, PT, R4, 0x1, PT ;  /* 0x000000010400780c */ /* 0x000fc60003f05270 */
[----:B------:R-:W-:-:S03]  /*2320*/  IMAD.HI.U32 R5, R11, R5, RZ ;  /* 0x000000050b057227 */ /* 0x000fc600078e00ff */
[----:B------:R-:W4:Y:S01]  /*2330*/  LDC.64 R2, c[0x0][0xb28] ;  /* 0x0002ca00ff027b82 */ /* 0x000f220000000a00 */
[----:B-1----:R-:W-:-:S04]  /*2340*/  IMAD.HI.U32 R20, R9, R6, RZ ;  /* 0x0000000609147227 */ /* 0x002fc800078e00ff */
[----:B------:R-:W-:Y:S01]  /*2350*/  IMAD.HI.U32 R22, R13, R6, RZ ;  /* 0x000000060d167227 */ /* 0x000fe200078e00ff */
[----:B------:R-:W-:Y:S02]  /*2360*/  SHF.R.U32.HI R20, RZ, R7, R20 ;  /* 0x00000007ff147219 */ /* 0x000fe40000011614 */
[-C--:B--2---:R-:W-:Y:S02]  /*2370*/  SHF.R.U32.HI R17, RZ, R16.reuse, R17 ;  /* 0x00000010ff117219 */ /* 0x084fe40000011611 */
[----:B------:R-:W-:Y:S02]  /*2380*/  SHF.R.U32.HI R16, RZ, R16, R5 ;  /* 0x00000010ff107219 */ /* 0x000fe40000011605 */
[----:B------:R-:W-:Y:S02]  /*2390*/  SEL R17, R0, R17, !P0 ;  /* 0x0000001100117207 */ /* 0x000fe40004000000 */
[----:B------:R-:W-:Y:S02]  /*23a0*/  SHF.R.U32.HI R22, RZ, R7, R22 ;  /* 0x00000007ff167219 */ /* 0x000fe40000011616 */
[----:B---3--:R-:W-:-:S02]  /*23b0*/  ISETP.NE.AND P1, PT, R18, 0x1, PT ;  /* 0x000000011200780c */ /* 0x008fc40003f25270 */
[----:B------:R-:W-:Y:S02]  /*23c0*/  SEL R5, R11, R16, !P0 ;  /* 0x000000100b057207 */ /* 0x000fe40004000000 */
[----:B------:R-:W-:Y:S02]  /*23d0*/  SEL R19, R9, R20, !P1 ;  /* 0x0000001409137207 */ /* 0x000fe40004800000 */
[----:B------:R-:W-:Y:S01]  /*23e0*/  SEL R7, R13, R22, !P1 ;  /* 0x000000160d077207 */ /* 0x000fe20004800000 */
[----:B----4-:R-:W-:-:S04]  /*23f0*/  IMAD.HI.U32 R20, R17, R2, RZ ;  /* 0x0000000211147227 */ /* 0x010fc800078e00ff */
[----:B------:R-:W-:Y:S01]  /*2400*/  IMAD.HI.U32 R6, R19, R2, RZ ;  /* 0x0000000213067227 */ /* 0x000fe200078e00ff */
[----:B------:R-:W-:-:S04]  /*2410*/  @P3 SHF.R.U32.HI R17, RZ, R3, R20 ;  /* 0x00000003ff113219 */ /* 0x000fc80000011614 */
        /* <DEDUP_REMOVED lines=8> */
[----:B------:R-:W-:-:S04]  /*24a0*/  @!P0 IMAD.HI.U32 R16, R7, R2, RZ ;  /* 0x0000000207108227 */ /* 0x000fc800078e00ff */
[----:B------:R-:W-:Y:S01]  /*24b0*/  IMAD.MOV R2, RZ, RZ, -R6 ;  /* 0x000000ffff027224 */ /* 0x000fe200078e0a06 */
[----:B------:R-:W-:-:S03]  /*24c0*/  @!P0 SHF.R.U32.HI R16, RZ, R3, R16 ;  /* 0x00000003ff108219 */ /* 0x000fc60000011610 */
[----:B------:R-:W-:Y:S01]  /*24d0*/  IMAD R2, R26, R2, R5 ;  /* 0x000000021a027224 */ /* 0x000fe200078e0205 */
[----:B------:R-:W-:Y:S02]  /*24e0*/  @!P0 SEL R3, R7, R16, !P3 ;  /* 0x0000001007038207 */ /* 0x000fe40005800000 */
[----:B------:R-:W-:-:S03]  /*24f0*/  IADD3 R16, PT, PT, -R5, RZ, RZ ;  /* 0x000000ff05107210 */ /* 0x000fc60007ffe1ff */
[--C-:B------:R-:W-:Y:S02]  /*2500*/  @!P0 IMAD.IADD R6, R6, 0x1, -R3.reuse ;  /* 0x0000000106068824 */ /* 0x100fe400078e0a03 */
[----:B------:R-:W-:Y:S01]  /*2510*/  @!P0 IMAD R3, R2, R19, R3 ;  /* 0x0000001302038224 */ /* 0x000fe200078e0203 */
[----:B------:R-:W-:Y:S01]  /*2520*/  IADD3 R2, PT, PT, -R7, RZ, RZ ;  /* 0x000000ff07027210 */ /* 0x000fe20007ffe1ff */
[----:B------:R-:W-:Y:S02]  /*2530*/  @!P0 IMAD R5, R26, R6, R7 ;  /* 0x000000061a058224 */ /* 0x000fe400078e0207 */
[----:B------:R-:W-:Y:S02]  /*2540*/  IMAD R11, R4, R16, R11 ;  /* 0x00000010040b7224 */ /* 0x000fe400078e020b */
[----:B------:R-:W-:Y:S02]  /*2550*/  @!P0 IMAD.MOV.U32 R7, RZ, RZ, R3 ;  /* 0x000000ffff078224 */ /* 0x000fe400078e0003 */
[----:B------:R-:W-:-:S02]  /*2560*/  IMAD R2, R18, R2, R13 ;  /* 0x0000000212027224 */ /* 0x000fc400078e020d */
[----:B------:R-:W-:Y:S02]  /*2570*/  IMAD R11, R5, R4, R11 ;  /* 0x00000004050b7224 */ /* 0x000fe400078e020b */
[----:B------:R-:W-:Y:S02]  /*2580*/  IMAD R13, R7, R18, R2 ;  /* 0x00000012070d7224 */ /* 0x000fe400078e0202 */
.L_x_37:
[----:B------:R-:W1:Y:S02]  /*2590*/  LDCU UR4, c[0x0][0xb30] ;  /* 0x00016600ff0477ac */ /* 0x000e640008000800 */
[----:B-1----:R-:W-:-:S09]  /*25a0*/  UISETP.NE.AND UP0, UPT, UR4, 0x1, UPT ;  /* 0x000000010400788c */ /* 0x002fd2000bf05270 */
[----:B------:R-:W-:Y:S05]  /*25b0*/  BRA.U UP0, `(.L_x_38) ;  /* 0x0000000100407547 */ /* 0x000fea000b800000 */
[----:B------:R-:W1:Y:S08]  /*25c0*/  LDC.64 R4, c[0x0][0xb10] ;  /* 0x0002c400ff047b82 */ /* 0x000e700000000a00 */
[----:B------:R-:W2:Y:S08]  /*25d0*/  LDC.64 R2, c[0x0][0xb18] ;  /* 0x0002c600ff027b82 */ /* 0x000eb00000000a00 */
[----:B------:R-:W3:Y:S08]  /*25e0*/  LDC R6, c[0x0][0xb20] ;  /* 0x0002c800ff067b82 */ /* 0x000ef00000000800 */
[----:B------:R-:W4:Y:S01]  /*25f0*/  LDC R16, c[0x0][0xb0c] ;  /* 0x0002c300ff107b82 */ /* 0x000f220000000800 */
[----:B-1----:R-:W-:-:S05]  /*2600*/  IMAD.HI.U32 R4, R13, R4, RZ ;  /* 0x000000040d047227 */ /* 0x002fca00078e00ff */
[----:B------:R-:W-:Y:S01]  /*2610*/  SHF.R.U32.HI R4, RZ, R5, R4 ;  /* 0x00000005ff047219 */ /* 0x000fe20000011604 */
[----:B--2---:R-:W-:Y:S01]  /*2620*/  IMAD.HI.U32 R3, R11, R3, RZ ;  /* 0x000000030b037227 */ /* 0x004fe200078e00ff */
[----:B------:R-:W-:-:S04]  /*2630*/  ISETP.NE.AND P0, PT, R2, 0x1, PT ;  /* 0x000000010200780c */ /* 0x000fc80003f05270 */
[----:B---3--:R-:W-:-:S04]  /*2640*/  SHF.R.U32.HI R6, RZ, R6, R3 ;  /* 0x00000006ff067219 */ /* 0x008fc80000011603 */
[----:B------:R-:W-:Y:S02]  /*2650*/  SEL R3, R11, R6, !P0 ;  /* 0x000000060b037207 */ /* 0x000fe40004000000 */
[----:B----4-:R-:W-:-:S04]  /*2660*/  ISETP.NE.AND P1, PT, R16, 0x1, PT ;  /* 0x000000011000780c */ /* 0x010fc80003f25270 */
[----:B------:R-:W-:-:S05]  /*2670*/  SEL R4, R13, R4, !P1 ;  /* 0x000000040d047207 */ /* 0x000fca0004800000 */
[----:B------:R-:W-:Y:S02]  /*2680*/  IMAD.IADD R5, R3, 0x1, -R4 ;  /* 0x0000000103057824 */ /* 0x000fe400078e0a04 */
[----:B------:R-:W-:Y:S02]  /*2690*/  IMAD.IADD R3, R4, 0x1, -R3 ;  /* 0x0000000104037824 */ /* 0x000fe400078e0a03 */
[----:B------:R-:W-:Y:S02]  /*26a0*/  IMAD R13, R5, R16, R13 ;  /* 0x00000010050d7224 */ /* 0x000fe400078e020d */
[----:B------:R-:W-:-:S07]  /*26b0*/  IMAD R11, R3, R2, R11 ;  /* 0x00000002030b7224 */ /* 0x000fce00078e020b */
.L_x_38:
[----:B------:R-:W-:Y:S01]  /*26c0*/  VIADD R14, R14, 0x1 ;  /* 0x000000010e0e7836 */ /* 0x000fe20000000000 */
[----:B------:R-:W-:Y:S01]  /*26d0*/  PLOP3.LUT P1, PT, PT, PT, PT, 0x80, 0x8 ;  /* 0x000000000008781c */ /* 0x000fe20003f2f070 */
[----:B------:R-:W-:Y:S02]  /*26e0*/  IMAD.IADD R21, R13, 0x1, R60 ;  /* 0x000000010d157824 */ /* 0x000fe400078e023c */
[----:B------:R-:W-:Y:S01]  /*26f0*/  IMAD.IADD R20, R11, 0x1, R58 ;  /* 0x000000010b147824 */ /* 0x000fe200078e023a */
[----:B------:R-:W-:-:S04]  /*2700*/  ISETP.NE.AND P0, PT, R14, 0x2, PT ;  /* 0x000000020e00780c */ /* 0x000fc80003f05270 */
[----:B------:R-:W-:Y:S02]  /*2710*/  SEL R3, RZ, 0x1, P0 ;  /* 0x00000001ff037807 */ /* 0x000fe40000000000 */
[----:B------:R-:W-:Y:S02]  /*2720*/  SEL R14, R14, RZ, P0 ;  /* 0x000000ff0e0e7207 */ /* 0x000fe40000000000 */
[----:B------:R-:W-:Y:S01]  /*2730*/  LOP3.LUT R12, R12, R3, RZ, 0x3c, !PT ;  /* 0x000000030c0c7212 */ /* 0x000fe200078e3cff */
[----:B------:R-:W-:Y:S06]  /*2740*/  @P2 BRA `(.L_x_39) ;  /* 0xffffffec00702947 */ /* 0x000fec000383ffff */
[----:B------:R-:W-:Y:S01]  /*2750*/  UIADD3 UR13, UPT, UPT, UR13, 0x10, URZ ;  /* 0x000000100d0d7890 */ /* 0x000fe2000fffe0ff */
[----:B------:R-:W-:-:S03]  /*2760*/  SHF.L.U32 R3, R15, 0x1f, RZ ;  /* 0x0000001f0f037819 */ /* 0x000fc600000006ff */
[----:B------:R-:W-:-:S09]  /*2770*/  ULEA UR4, UR23, UR13, 0x3 ;  /* 0x0000000d17047291 */ /* 0x000fd2000f8e18ff */
[----:B------:R-:W1:Y:S02]  /*2780*/  SYNCS.PHASECHK.TRANS64.TRYWAIT P0, [UR4], R3 ;  /* 0x00000003ff0075a7 */ /* 0x000e640008001104 */
[----:B-1----:R-:W-:Y:S05]  /*2790*/  @!P0 BRA `(.L_x_40) ;  /* 0x0000006000048947 */ /* 0x002fea0003800000 */
.L_x_138:
[----:B------:R-:W-:-:S04]  /*27a0*/  UIADD3 UR4, UPT, UPT, UR23, 0x1, URZ ;  /* 0x0000000117047890 */ /* 0x000fc8000fffe0ff */
[----:B------:R-:W-:-:S04]  /*27b0*/  UISETP.NE.AND UP0, UPT, UR4, 0x2, UPT ;  /* 0x000000020400788c */ /* 0x000fc8000bf05270 */
[----:B------:R-:W-:Y:S02]  /*27c0*/  USEL UR5, URZ, 0x1, UP0 ;  /* 0x00000001ff057887 */ /* 0x000fe40008000000 */
[----:B------:R-:W-:-:S04]  /*27d0*/  USEL UR4, UR4, URZ, UP0 ;  /* 0x000000ff04047287 */ /* 0x000fc80008000000 */
[----:B------:R-:W-:Y:S01]  /*27e0*/  ULEA UR4, UR4, UR13, 0x3 ;  /* 0x0000000d04047291 */ /* 0x000fe2000f8e18ff */
[----:B-1----:R-:W-:-:S04]  /*27f0*/  LOP3.LUT R3, R15, UR5, RZ, 0x3c, !PT ;  /* 0x000000050f037c12 */ /* 0x002fc8000f8e3cff */
[----:B------:R-:W-:Y:S01]  /*2800*/  SHF.L.U32 R3, R3, 0x1f, RZ ;  /* 0x0000001f03037819 */ /* 0x000fe200000006ff */
[----:B----4-:R-:W-:-:S07]  /*2810*/  IMAD.U32 R0, RZ, RZ, UR4 ;  /* 0x00000004ff007e24 */ /* 0x010fce000f8e00ff */
.L_x_41:
[----:B-1----:R1:W2:Y:S02]  /*2820*/  SYNCS.PHASECHK.TRANS64.TRYWAIT P0, [R0+URZ], R3 ;  /* 0x00000003000075a7 */ /* 0x0022a400080011ff */
[----:B--2---:R-:W-:Y:S05]  /*2830*/  @!P0 NANOSLEEP.SYNCS 0x989680 ;  /* 0x009896800000895d */ /* 0x004fea0003900000 */
[----:B------:R-:W2:Y:S02]  /*2840*/  @!P0 SYNCS.PHASECHK.TRANS64 P0, [R0+URZ], R3 ;  /* 0x00000003000085a7 */ /* 0x000ea400080010ff */
[----:B--2---:R-:W-:Y:S05]  /*2850*/  @P0 EXIT ;  /* 0x000000000000094d */ /* 0x004fea0003800000 */
[----:B------:R-:W-:Y:S05]  /*2860*/  BRA `(.L_x_41) ;  /* 0xfffffffc00ec7947 */ /* 0x000fea000383ffff */
.L_x_17:
[----:B------:R-:W-:-:S04]  /*2870*/  UISETP.NE.AND UP1, UPT, UR45, URZ, UPT ;  /* 0x000000ff2d00728c */ /* 0x000fc8000bf25270 */
[----:B------:R-:W-:-:S09]  /*2880*/  UISETP.NE.OR UP1, UPT, UR10, 0x1, UP1 ;  /* 0x000000010a00788c */ /* 0x000fd20008f25670 */
[----:B------:R-:W-:Y:S05]  /*2890*/  BRA.U UP1, `(.L_x_42) ;  /* 0x0000000501487547 */ /* 0x000fea000b800000 */
[----:B------:R-:W-:Y:S01]  /*28a0*/  ISETP.NE.AND P2, PT, R2, RZ, PT ;  /* 0x000000ff0200720c */ /* 0x000fe20003f45270 */
[----:B------:R-:W-:Y:S01]  /*28b0*/  IMAD.MOV.U32 R12, RZ, RZ, 0x1 ;  /* 0x00000001ff0c7424 */ /* 0x000fe200078e00ff */
[----:B------:R-:W-:Y:S02]  /*28c0*/  CS2R R10, SRZ ;  /* 0x00000000000a7805 */ /* 0x000fe4000001ff00 */
[----:B------:R-:W-:Y:S01]  /*28d0*/  CS2R R8, SRZ ;  /* 0x0000000000087805 */ /* 0x000fe2000001ff00 */
[----:B------:R-:W-:Y:S01]  /*28e0*/  UMOV UR6, 0x400 ;  /* 0x0000040000067882 */ /* 0x000fe20000000000 */
[----:B------:R-:W-:Y:S01]  /*28f0*/  UMOV UR5, URZ ;  /* 0x000000ff00057c82 */ /* 0x000fe20008000000 */
[----:B------:R-:W-:-:S12]  /*2900*/  ULEA UR6, UR45, UR6, 0x18 ;  /* 0x000000062d067291 */ /* 0x000fd8000f8ec0ff */
.L_x_46:
[----:B------:R-:W-:Y:S02]  /*2910*/  LEA R0, R8, UR6, 0x3 ;  /* 0x0000000608007c11 */ /* 0x000fe4000f8e18ff */
[----:B------:R-:W-:-:S03]  /*2920*/  SHF.L.U32 R5, R9, 0x1f, RZ ;  /* 0x0000001f09057819 */ /* 0x000fc600000006ff */
[----:B------:R-:W-:Y:S01]  /*2930*/  VIADD R4, R0, 0xe0 ;  /* 0x000000e000047836 */ /* 0x000fe20000000000 */
[----:B------:R-:W1:Y:S02]  /*2940*/  SYNCS.PHASECHK.TRANS64.TRYWAIT P0, [R0+URZ+0xd0], R5 ;  /* 0x0000d005000075a7 */ /* 0x000e6400080011ff */
[----:B-1----:R-:W-:Y:S05]  /*2950*/  @!P0 BRA `(.L_x_43) ;  /* 0x0000005c00ac8947 */ /* 0x002fea0003800000 */
.L_x_139:
[----:B------:R-:W-:Y:S01]  /*2960*/  ULEA UR4, UR5, UR6, 0x3 ;  /* 0x0000000605047291 */ /* 0x000fe2000f8e18ff */
[----:B------:R-:W-:Y:S02]  /*2970*/  PRMT R4, RZ, 0x654, R4 ;  /* 0x00000654ff047816 */ /* 0x000fe40000000004 */
[----:B-1----:R-:W-:Y:S01]  /*2980*/  SHF.L.U32 R5, R12, 0x1f, RZ ;  /* 0x0000001f0c057819 */ /* 0x002fe200000006ff */
[----:B------:R-:W-:Y:S01]  /*2990*/  UIADD3 UR7, UPT, UPT, UR4, 0x70, URZ ;  /* 0x0000007004077890 */ /* 0x000fe2000fffe0ff */
[----:B------:R1:W-:Y:S05]  /*29a0*/  SYNCS.ARRIVE.TRANS64.RED.A1T0 RZ, [R4+URZ], RZ ;  /* 0x000000ff04ff79a7 */ /* 0x0003ea00081004ff */
[----:B------:R-:W-:Y:S01]  /*29b0*/  IMAD.U32 R7, RZ, RZ, UR7 ;  /* 0x00000007ff077e24 */ /* 0x000fe2000f8e00ff */
[----:B------:R-:W2:Y:S04]  /*29c0*/  SYNCS.PHASECHK.TRANS64.TRYWAIT P0, [UR4+0x80], R5 ;  /* 0x00008005ff0075a7 */ /* 0x000ea80008001104 */
[----:B------:R-:W-:Y:S01]  /*29d0*/  PRMT R6, R2, 0x654, R7 ;  /* 0x0000065402067816 */ /* 0x000fe20000000007 */
[----:B-1----:R-:W-:Y:S01]  /*29e0*/  @!P2 IMAD.MOV.U32 R4, RZ, RZ, 0x10 ;  /* 0x00000010ff04a424 */ /* 0x002fe200078e00ff */
[----:B--2---:R-:W-:Y:S06]  /*29f0*/  @!P0 BRA `(.L_x_44) ;  /* 0x0000005c00988947 */ /* 0x004fec0003800000 */
.L_x_141:
[----:B------:R-:W-:Y:S01]  /*2a00*/  ULEA UR8, UR5, UR6, 0x4 ;  /* 0x0000000605087291 */ /* 0x000fe2000f8e20ff */
[----:B------:R-:W-:Y:S01]  /*2a10*/  SEL R3, R6, R3, !P2 ;  /* 0x0000000306037207 */ /* 0x000fe20005000000 */
[----:B------:R-:W-:Y:S01]  /*2a20*/  UIADD3 UR9, UPT, UPT, UR4, 0x70, URZ ;  /* 0x0000007004097890 */ /* 0x000fe2000fffe0ff */
[----:B-1----:R-:W-:Y:S01]  /*2a30*/  LEA R0, R11, UR6, 0x3 ;  /* 0x000000060b007c11 */ /* 0x002fe2000f8e18ff */
[----:B------:R-:W-:Y:S01]  /*2a40*/  UIADD3 UR8, UPT, UPT, UR8, 0x100, URZ ;  /* 0x0000010008087890 */ /* 0x000fe2000fffe0ff */
[----:B------:R-:W-:Y:S01]  /*2a50*/  SHF.L.U32 R5, R10, 0x1f, RZ ;  /* 0x0000001f0a057819 */ /* 0x000fe200000006ff */
[----:B------:R1:W-:Y:S01]  /*2a60*/  @!P2 SYNCS.ARRIVE.TRANS64.RED RZ, [R3+URZ], R4 ;  /* 0x0000000403ffa9a7 */ /* 0x0003e200080004ff */
[----:B------:R-:W-:Y:S01]  /*2a70*/  UIADD3 UR4, UPT, UPT, UR5, 0x1, URZ ;  /* 0x0000000105047890 */ /* 0x000fe2000fffe0ff */
[----:B------:R-:W-:-:S03]  /*2a80*/  VIADD R8, R8, 0x1 ;  /* 0x0000000108087836 */ /* 0x000fc60000000000 */
[----:B------:R-:W-:Y:S02]  /*2a90*/  UISETP.NE.AND UP0, UPT, UR4, 0x2, UPT ;  /* 0x000000020400788c */ /* 0x000fe4000bf05270 */
[----:B------:R-:W-:Y:S06]  /*2aa0*/  UGETNEXTWORKID.BROADCAST [UR8], [UR9] ;  /* 0x00000000080073ca */ /* 0x000fec0008000100 */
[----:B------:R-:W-:Y:S01]  /*2ab0*/  USEL UR7, URZ, 0x1, UP0 ;  /* 0x00000001ff077887 */ /* 0x000fe20008000000 */
[----:B------:R-:W-:Y:S01]  /*2ac0*/  ISETP.NE.AND P0, PT, R8, 0x2, PT ;  /* 0x000000020800780c */ /* 0x000fe20003f05270 */
[----:B------:R-:W-:Y:S01]  /*2ad0*/  USEL UR5, UR4, URZ, UP0 ;  /* 0x000000ff04057287 */ /* 0x000fe20008000000 */
[----:B------:R-:W2:Y:S03]  /*2ae0*/  SYNCS.PHASECHK.TRANS64.TRYWAIT P1, [R0+URZ+0x70], R5 ;  /* 0x00007005000075a7 */ /* 0x000ea600080211ff */
[----:B------:R-:W-:Y:S01]  /*2af0*/  LOP3.LUT R12, R12, UR7, RZ, 0x3c, !PT ;  /* 0x000000070c0c7c12 */ /* 0x000fe2000f8e3cff */
[----:B-12---:R-:W-:Y:S07]  /*2b00*/  @!P1 BRA `(.L_x_45) ;  /* 0x0000005c006c9947 */ /* 0x006fee0003800000 */
.L_x_142:
[C---:B------:R-:W-:Y:S01]  /*2b10*/  LEA R4, R11.reuse, UR6, 0x4 ;  /* 0x000000060b047c11 */ /* 0x040fe2000f8e20ff */
[----:B-1----:R-:W-:Y:S01]  /*2b20*/  VIADD R0, R0, 0x80 ;  /* 0x0000008000007836 */ /* 0x002fe20000000000 */
[----:B------:R-:W-:Y:S01]  /*2b30*/  SEL R8, R8, RZ, P0 ;  /* 0x000000ff08087207 */ /* 0x000fe20000000000 */
[----:B------:R-:W-:-:S03]  /*2b40*/  VIADD R11, R11, 0x1 ;  /* 0x000000010b0b7836 */ /* 0x000fc60000000000 */
[----:B------:R-:W1:Y:S01]  /*2b50*/  LDS.128 R4, [R4+0x100] ;  /* 0x0001000004047984 */ /* 0x000e620000000c00 */
[----:B------:R-:W-:Y:S02]  /*2b60*/  PRMT R0, RZ, 0x654, R0 ;  /* 0x00000654ff007816 */ /* 0x000fe40000000000 */
[C---:B------:R-:W-:Y:S01]  /*2b70*/  ISETP.NE.AND P1, PT, R11.reuse, 0x2, PT ;  /* 0x000000020b00780c */ /* 0x040fe20003f25270 */
[----:B------:R-:W-:Y:S01]  /*2b80*/  @!PT LDS RZ, [RZ] ;  /* 0x00000000fffff984 */ /* 0x000fe20000000800 */
[----:B------:R-:W-:Y:S01]  /*2b90*/  @!PT LDS RZ, [RZ] ;  /* 0x00000000fffff984 */ /* 0x000fe20000000800 */
[----:B------:R-:W-:Y:S01]  /*2ba0*/  @!PT LDS RZ, [RZ] ;  /* 0x00000000fffff984 */ /* 0x000fe20000000800 */
[----:B------:R-:W-:Y:S01]  /*2bb0*/  @!PT LDS RZ, [RZ] ;  /* 0x00000000fffff984 */ /* 0x000fe20000000800 */
[----:B------:R2:W-:Y:S06]  /*2bc0*/  MEMBAR.ALL.CTA ;  /* 0x0000000000007992 */ /* 0x0005ec0000008000 */
[----:B--2---:R-:W2:Y:S01]  /*2bd0*/  FENCE.VIEW.ASYNC.S ;  /* 0x00000000000073c6 */ /* 0x004ea20000000000 */
[----:B------:R-:W-:Y:S01]  /*2be0*/  SEL R11, R11, RZ, P1 ;  /* 0x000000ff0b0b7207 */ /* 0x000fe20000800000 */
[----:B--2---:R2:W-:Y:S01]  /*2bf0*/  SYNCS.ARRIVE.TRANS64.RED.A1T0 RZ, [R0+URZ], RZ ;  /* 0x000000ff00ff79a7 */ /* 0x0045e200081004ff */
[----:B-1----:R-:W-:-:S02]  /*2c00*/  LOP3.LUT P3, RZ, R6, 0x1, RZ, 0xc0, !PT ;  /* 0x0000000106ff7812 */ /* 0x002fc4000786c0ff */
[----:B------:R-:W-:-:S04]  /*2c10*/  SEL R5, RZ, 0x1, P1 ;  /* 0x00000001ff057807 */ /* 0x000fc80000800000 */
[----:B------:R-:W-:Y:S02]  /*2c20*/  LOP3.LUT R10, R10, R5, RZ, 0x3c, !PT ;  /* 0x000000050a0a7212 */ /* 0x000fe400078e3cff */
[----:B--2---:R-:W-:-:S04]  /*2c30*/  SEL R0, RZ, 0x1, P0 ;  /* 0x00000001ff007807 */ /* 0x004fc80000000000 */
[----:B------:R-:W-:Y:S01]  /*2c40*/  LOP3.LUT R9, R9, R0, RZ, 0x3c, !PT ;  /* 0x0000000009097212 */ /* 0x000fe200078e3cff */
[----:B------:R-:W-:Y:S06]  /*2c50*/  @P3 BRA `(.L_x_46) ;  /* 0xfffffffc002c3947 */ /* 0x000fec000383ffff */
[----:B------:R-:W-:Y:S01]  /*2c60*/  ULEA UR4, UR5, UR6, 0x3 ;  /* 0x0000000605047291 */ /* 0x000fe2000f8e18ff */
[----:B------:R-:W-:-:S08]  /*2c70*/  SHF.L.U32 R3, R12, 0x1f, RZ ;  /* 0x0000001f0c037819 */ /* 0x000fd000000006ff */
[----:B------:R-:W1:Y:S02]  /*2c80*/  SYNCS.PHASECHK.TRANS64 P0, [UR4+0x80], R3 ;  /* 0x00008003ff0075a7 */ /* 0x000e640008001004 */
[----:B-1----:R-:W-:Y:S05]  /*2c90*/  @P0 BRA `(.L_x_47) ;  /* 0x0000000000080947 */ /* 0x002fea0003800000 */
[----:B------:R-:W1:Y:S02]  /*2ca0*/  SYNCS.PHASECHK.TRANS64.TRYWAIT P0, [UR4+0x80], R3 ;  /* 0x00008003ff0075a7 */ /* 0x000e640008001104 */
[----:B-1----:R-:W-:Y:S05]  /*2cb0*/  @!P0 BRA `(.L_x_48) ;  /* 0x0000005c00148947 */ /* 0x002fea0003800000 */
.L_x_47:
[----:B------:R-:W-:-:S04]  /*2cc0*/  UIADD3 UR7, UPT, UPT, UR5, 0x1, URZ ;  /* 0x0000000105077890 */ /* 0x000fc8000fffe0ff */
[----:B------:R-:W-:-:S04]  /*2cd0*/  UISETP.NE.AND UP0, UPT, UR7, 0x2, UPT ;  /* 0x000000020700788c */ /* 0x000fc8000bf05270 */
[----:B------:R-:W-:Y:S02]  /*2ce0*/  USEL UR8, URZ, 0x1, UP0 ;  /* 0x00000001ff087887 */ /* 0x000fe40008000000 */
[----:B------:R-:W-:-:S04]  /*2cf0*/  USEL UR7, UR7, URZ, UP0 ;  /* 0x000000ff07077287 */ /* 0x000fc80008000000 */
[----:B------:R-:W-:Y:S01]  /*2d00*/  ULEA UR7, UR7, UR6, 0x3 ;  /* 0x0000000607077291 */ /* 0x000fe2000f8e18ff */
[----:B-1----:R-:W-:-:S04]  /*2d10*/  LOP3.LUT R3, R12, UR8, RZ, 0x3c, !PT ;  /* 0x000000080c037c12 */ /* 0x002fc8000f8e3cff */
[----:B------:R-:W-:-:S04]  /*2d20*/  SHF.L.U32 R0, R3, 0x1f, RZ ;  /* 0x0000001f03007819 */ /* 0x000fc800000006ff */
[----:B------:R-:W1:Y:S02]  /*2d30*/  SYNCS.PHASECHK.TRANS64 P0, [UR7+0x80], R0 ;  /* 0x00008000ff0075a7 */ /* 0x000e640008001007 */
[----:B-1----:R-:W-:Y:S05]  /*2d40*/  @P0 EXIT ;  /* 0x000000000000094d */ /* 0x002fea0003800000 */
[----:B------:R-:W-:Y:S02]  /*2d50*/  SHF.L.U32 R3, R3, 0x1f, RZ ;  /* 0x0000001f03037819 */ /* 0x000fe400000006ff */
[----:B------:R-:W-:-:S07]  /*2d60*/  MOV R0, UR7 ;  /* 0x0000000700007c02 */ /* 0x000fce0008000f00 */
.L_x_49:
[----:B-1----:R1:W2:Y:S02]  /*2d70*/  SYNCS.PHASECHK.TRANS64.TRYWAIT P0, [R0+URZ+0x80], R3 ;  /* 0x00008003000075a7 */ /* 0x0022a400080011ff */
[----:B--2---:R-:W-:Y:S05]  /*2d80*/  @!P0 NANOSLEEP.SYNCS 0x989680 ;  /* 0x009896800000895d */ /* 0x004fea0003900000 */
[----:B------:R-:W2:Y:S02]  /*2d90*/  @!P0 SYNCS.PHASECHK.TRANS64 P0, [R0+URZ+0x80], R3 ;  /* 0x00008003000085a7 */ /* 0x000ea400080010ff */
[----:B--2---:R-:W-:Y:S05]  /*2da0*/  @P0 EXIT ;  /* 0x000000000000094d */ /* 0x004fea0003800000 */
[----:B------:R-:W-:Y:S05]  /*2db0*/  BRA `(.L_x_49) ;  /* 0xfffffffc00ec7947 */ /* 0x000fea000383ffff */
.L_x_42:
[----:B------:R-:W-:-:S09]  /*2dc0*/  UISETP.NE.AND UP1, UPT, UR10, URZ, UPT ;  /* 0x000000ff0a00728c */ /* 0x000fd2000bf25270 */
[----:B------:R-:W-:Y:S05]  /*2dd0*/  BRA.U UP1, `(.L_x_50) ;  /* 0x0000001101f47547 */ /* 0x000fea000b800000 */
[----:B------:R-:W-:Y:S01]  /*2de0*/  UMOV UR4, 0x40 ;  /* 0x0000004000047882 */ /* 0x000fe20000000000 */
[----:B------:R-:W-:Y:S01]  /*2df0*/  NOP ;  /* 0x0000000000007918 */ /* 0x000fe20000000000 */
[----:B------:R-:W-:Y:S01]  /*2e00*/  ULEA UR5, UR45, UR4, 0x18 ;  /* 0x000000042d057291 */ /* 0x000fe2000f8ec0ff */
[----:B------:R-:W-:Y:S02]  /*2e10*/  UMOV UR6, 0x400 ;  /* 0x0000040000067882 */ /* 0x000fe40000000000 */
[----:B------:R-:W-:-:S06]  /*2e20*/  ULEA UR6, UR45, UR6, 0x18 ;  /* 0x000000062d067291 */ /* 0x000fcc000f8ec0ff */
[----:B------:R-:W1:Y:S02]  /*2e30*/  LDS.U8 R0, [UR5+0x1c] ;  /* 0x00001c05ff007984 */ /* 0x000e640008000000 */
[----:B-1----:R-:W-:-:S13]  /*2e40*/  ISETP.NE.AND P0, PT, R0, RZ, PT ;  /* 0x000000ff0000720c */ /* 0x002fda0003f05270 */
[----:B------:R-:W-:Y:S05]  /*2e50*/  @P0 BRA `(.L_x_51) ;  /* 0x0000000000580947 */ /* 0x000fea0003800000 */
[----:B------:R-:W-:-:S13]  /*2e60*/  ELECT P0, URZ, PT ;  /* 0x0000000000ff782f */ /* 0x000fda0003800000 */
[----:B------:R-:W-:Y:S05]  /*2e70*/  @!P0 BRA `(.L_x_52) ;  /* 0x0000000000608947 */ /* 0x000fea0003800000 */
[----:B------:R-:W-:Y:S01]  /*2e80*/  UMOV UR4, 0x10 ;  /* 0x0000001000047882 */ /* 0x000fe20000000000 */
[----:B------:R-:W-:Y:S01]  /*2e90*/  HFMA2 R0, -RZ, RZ, 0, 5.9604644775390625e-08 ;  /* 0x00000001ff007431 */ /* 0x000fe200000001ff */
[----:B------:R-:W-:-:S03]  /*2ea0*/  MOV R2, 0xffff ;  /* 0x0000ffff00027802 */ /* 0x000fc60000000f00 */
[----:B------:R-:W-:Y:S04]  /*2eb0*/  DEPBAR.LE SB1, 0x36 ;  /* 0x00009d800000791a */ /* 0x000fe80000000000 */
[----:B------:R-:W1:Y:S02]  /*2ec0*/  UTCATOMSWS.FIND_AND_SET.ALIGN UP0, UR4, UR4 ;  /* 0x00000004000475e3 */ /* 0x000e640008000800 */
[----:B-1----:R-:W-:Y:S01]  /*2ed0*/  MOV R3, UR4 ;  /* 0x0000000400037c02 */ /* 0x002fe20008000f00 */
[----:B------:R-:W-:Y:S06]  /*2ee0*/  BRA.U UP0, `(.L_x_53) ;  /* 0x0000000100187547 */ /* 0x000fec000b800000 */
.L_x_54:
[----:B------:R-:W-:Y:S05]  /*2ef0*/  NANOSLEEP 0x64 ;  /* 0x000000640000795d */ /* 0x000fea0003800000 */
[----:B------:R-:W-:-:S05]  /*2f00*/  UMOV UR4, 0x10 ;  /* 0x0000001000047882 */ /* 0x000fca0000000000 */
[----:B------:R-:W-:Y:S04]  /*2f10*/  DEPBAR.LE SB1, 0x36 ;  /* 0x00009d800000791a */ /* 0x000fe80000000000 */
[----:B------:R-:W1:Y:S02]  /*2f20*/  UTCATOMSWS.FIND_AND_SET.ALIGN UP0, UR4, UR4 ;  /* 0x00000004000475e3 */ /* 0x000e640008000800 */
[----:B-1----:R-:W-:Y:S01]  /*2f30*/  MOV R3, UR4 ;  /* 0x0000000400037c02 */ /* 0x002fe20008000f00 */
[----:B------:R-:W-:Y:S05]  /*2f40*/  BRA.U !UP0, `(.L_x_54) ;  /* 0xfffffffd08e87547 */ /* 0x000fea000b83ffff */
.L_x_53:
[-C--:B------:R-:W-:Y:S02]  /*2f50*/  SHF.L.U32 R2, R2, R3.reuse, RZ ;  /* 0x0000000302027219 */ /* 0x080fe400000006ff */
[----:B------:R-:W-:Y:S01]  /*2f60*/  SHF.L.U32 R0, R0, R3, RZ ;  /* 0x0000000300007219 */ /* 0x000fe200000006ff */
[----:B------:R-:W-:Y:S02]  /*2f70*/  IMAD.SHL.U32 R3, R3, 0x20, RZ ;  /* 0x0000002003037824 */ /* 0x000fe400078e00ff */
[----:B------:R1:W-:Y:S04]  /*2f80*/  ATOMS.OR RZ, [UR5+0x14], R2 ;  /* 0x00001402ffff798c */ /* 0x0003e8000b000005 */
[----:B------:R1:W-:Y:S04]  /*2f90*/  ATOMS.OR RZ, [UR5+0x18], R0 ;  /* 0x00001800ffff798c */ /* 0x0003e8000b000005 */
[----:B------:R1:W-:Y:S01]  /*2fa0*/  STS [UR6+0x120], R3 ;  /* 0x00012003ff007988 */ /* 0x0003e20008000806 */
[----:B------:R-:W-:Y:S05]  /*2fb0*/  BRA `(.L_x_52) ;  /* 0x0000000000107947 */ /* 0x000fea0003800000 */
.L_x_51:
[----:B------:R-:W-:Y:S02]  /*2fc0*/  MOV R0, 0xffffffff ;  /* 0xffffffff00007802 */ /* 0x000fe40000000f00 */
[----:B------:R-:W-:-:S03]  /*2fd0*/  MOV R2, 0x3000 ;  /* 0x0000300000027802 */ /* 0x000fc60000000f00 */
[----:B------:R1:W-:Y:S04]  /*2fe0*/  STS [UR6+0x120], R0 ;  /* 0x00012000ff007988 */ /* 0x0003e80008000806 */
[----:B-1-3-5:R-:W-:Y:S05]  /*2ff0*/  CALL.REL.NOINC `($__internal_1_$__cuda_sm10x_tcgen05_guardrail_trap_phase_invalid_during_alloc) ;  /* 0x00000060005c7944 */ /* 0x02afea0003c00000 */
.L_x_52:
[----:B------:R-:W-:Y:S05]  /*3000*/  WARPSYNC.ALL ;  /* 0x0000000000007948 */ /* 0x000fea0003800000 */
[----:B------:R-:W2:Y:S01]  /*3010*/  S2UR UR4, SR_CgaCtaId ;  /* 0x00000000000479c3 */ /* 0x000ea20000008800 */
[----:B------:R-:W-:Y:S01]  /*3020*/  UMOV UR71, 0x400 ;  /* 0x0000040000477882 */ /* 0x000fe20000000000 */
[----:B------:R-:W-:-:S06]  /*3030*/  NOP ;  /* 0x0000000000007918 */ /* 0x000fcc0000000000 */
[----:B------:R-:W-:Y:S06]  /*3040*/  BAR.ARV 0x6, 0xa0 ;  /* 0x0182800000007b1d */ /* 0x000fec0000002000 */
[----:B------:R-:W4:Y:S01]  /*3050*/  LDCU UR5, c[0x0][0x38c] ;  /* 0x00007180ff0577ac */ /* 0x000f220008000800 */
[----:B------:R-:W-:Y:S01]  /*3060*/  IMAD.MOV.U32 R11, RZ, RZ, 0x1 ;  /* 0x00000001ff0b7424 */ /* 0x000fe200078e00ff */
[----:B------:R-:W-:Y:S01]  /*3070*/  CS2R R8, SRZ ;  /* 0x0000000000087805 */ /* 0x000fe2000001ff00 */
[----:B------:R-:W-:Y:S01]  /*3080*/  IMAD.MOV.U32 R10, RZ, RZ, RZ ;  /* 0x000000ffff0a7224 */ /* 0x000fe200078e00ff */
[----:B------:R-:W3:Y:S01]  /*3090*/  LDCU UR7, c[0x0][0x38c] ;  /* 0x00007180ff0777ac */ /* 0x000ee20008000800 */
[----:B------:R-:W-:Y:S01]  /*30a0*/  UMOV UR74, URZ ;  /* 0x000000ff004a7c82 */ /* 0x000fe20008000000 */
[----:B------:R-:W-:Y:S01]  /*30b0*/  UMOV UR9, URZ ;  /* 0x000000ff00097c82 */ /* 0x000fe20008000000 */
[----:B--2---:R-:W-:Y:S01]  /*30c0*/  ULEA UR71, UR4, UR71, 0x18 ;  /* 0x0000004704477291 */ /* 0x004fe2000f8ec0ff */
[----:B------:R-:W-:Y:S01]  /*30d0*/  UMOV UR76, 0x0 ;  /* 0x00000000004c7882 */ /* 0x000fe20000000000 */
[----:B------:R-:W-:-:S02]  /*30e0*/  UMOV UR77, 0x4200490 ;  /* 0x04200490004d7882 */ /* 0x000fc40000000000 */
[----:B------:R-:W-:Y:S02]  /*30f0*/  UIADD3 UR6, UPT, UPT, UR71, 0x14400, URZ ;  /* 0x0001440047067890 */ /* 0x000fe4000fffe0ff */
[----:B----4-:R-:W-:-:S03]  /*3100*/  UIADD3 UR5, UPT, UPT, UR5, 0xff, URZ ;  /* 0x000000ff05057890 */ /* 0x010fc6000fffe0ff */
[----:B-1----:R-:W1:Y:S01]  /*3110*/  LDS R0, [UR71+0x120] ;  /* 0x00012047ff007984 */ /* 0x002e620008000800 */
[----:B------:R-:W-:Y:S02]  /*3120*/  USHF.R.S32.HI UR4, URZ, 0x1f, UR5 ;  /* 0x0000001fff047899 */ /* 0x000fe40008011405 */
[----:B---3--:R-:W-:Y:S02]  /*3130*/  UISETP.GE.AND UP3, UPT, UR7, 0x1, UPT ;  /* 0x000000010700788c */ /* 0x008fe4000bf66270 */
[----:B------:R-:W-:Y:S02]  /*3140*/  ULEA.HI UR4, UR4, UR5, URZ, 0x8 ;  /* 0x0000000504047291 */ /* 0x000fe4000f8f40ff */
[----:B------:R-:W-:Y:S02]  /*3150*/  UIADD3 UR5, UPT, UPT, UR71, 0x4400, URZ ;  /* 0x0000440047057890 */ /* 0x000fe4000fffe0ff */
[----:B------:R-:W-:Y:S02]  /*3160*/  USHF.R.S32.HI UR8, URZ, 0x8, UR4 ;  /* 0x00000008ff087899 */ /* 0x000fe40008011404 */
[----:B------:R-:W-:-:S02]  /*3170*/  USHF.R.U32.HI UR4, URZ, 0x4, UR6 ;  /* 0x00000004ff047899 */ /* 0x000fc40008011606 */
[----:B------:R-:W-:Y:S02]  /*3180*/  UISETP.LT.AND UP0, UPT, UR8, 0x1, UPT ;  /* 0x000000010800788c */ /* 0x000fe4000bf01270 */
[----:B------:R-:W-:Y:S01]  /*3190*/  IMAD.U32 R12, RZ, RZ, UR8 ;  /* 0x00000008ff0c7e24 */ /* 0x000fe2000f8e00ff */
[----:B------:R-:W-:Y:S02]  /*31a0*/  ULOP3.LUT UR4, UR4, 0x3fff, URZ, 0xc0, !UPT ;  /* 0x00003fff04047892 */ /* 0x000fe4000f8ec0ff */
[----:B------:R-:W-:Y:S02]  /*31b0*/  USEL UR6, UR8, 0x1, !UP0 ;  /* 0x0000000108067887 */ /* 0x000fe4000c000000 */
[----:B------:R-:W-:Y:S02]  /*31c0*/  ULOP3.LUT UR73, UR4, 0x10000, URZ, 0xfc, !UPT ;  /* 0x0001000004497892 */ /* 0x000fe4000f8efcff */
[----:B------:R-:W-:Y:S02]  /*31d0*/  UIADD3 UR4, UPT, UPT, -UR6, URZ, URZ ;  /* 0x000000ff06047290 */ /* 0x000fe4000fffe1ff */
[----:B------:R-:W-:-:S04]  /*31e0*/  USHF.R.U32.HI UR5, URZ, 0x4, UR5 ;  /* 0x00000004ff057899 */ /* 0x000fc80008011605 */
[----:B------:R-:W-:Y:S01]  /*31f0*/  ULOP3.LUT UR5, UR5, 0x3fff, URZ, 0xc0, !UPT ;  /* 0x00003fff05057892 */ /* 0x000fe2000f8ec0ff */
[----:B------:R-:W-:-:S03]  /*3200*/  MOV R13, UR4 ;  /* 0x00000004000d7c02 */ /* 0x000fc60008000f00 */
[----:B------:R-:W-:Y:S01]  /*3210*/  ULOP3.LUT UR72, UR5, 0x10000, URZ, 0xfc, !UPT ;  /* 0x0001000005487892 */ /* 0x000fe2000f8efcff */
[----:B-1----:R-:W-:-:S13]  /*3220*/  R2UR UR8, R0 ;  /* 0x00000000000872ca */ /* 0x002fda00000e0000 */
[----:B------:R-:W-:-:S07]  /*3230*/  MOV R14, UR8 ;  /* 0x00000008000e7c02 */ /* 0x000fce0008000f00 */
.L_x_61:
[----:B------:R-:W-:Y:S02]  /*3240*/  LEA R0, R10, UR71, 0x3 ;  /* 0x000000470a007c11 */ /* 0x000fe4000f8e18ff */
[----:B------:R-:W-:Y:S02]  /*3250*/  SHF.L.U32 R5, R9, 0x1f, RZ ;  /* 0x0000001f09057819 */ /* 0x000fe400000006ff */
[----:B------:R-:W-:Y:S01]  /*3260*/  PLOP3.LUT P0, PT, PT, PT, UP3, 0x80, 0x8 ;  /* 0x000000000008781c */ /* 0x000fe20003f0f038 */
[----:B------:R-:W-:Y:S01]  /*3270*/  VIADD R3, R0, 0x80 ;  /* 0x0000008000037836 */ /* 0x000fe20000000000 */
[----:B-1----:R-:W1:Y:S02]  /*3280*/  SYNCS.PHASECHK.TRANS64.TRYWAIT P1, [R0+URZ+0x70], R5 ;  /* 0x00007005000075a7 */ /* 0x002e6400080211ff */
[----:B-1----:R-:W-:Y:S09]  /*3290*/  @!P1 BRA `(.L_x_55) ;  /* 0x0000005400b49947 */ /* 0x002ff20003800000 */
.L_x_144:
[----:B------:R-:W-:Y:S01]  /*32a0*/  LEA R4, R10, UR71, 0x4 ;  /* 0x000000470a047c11 */ /* 0x000fe2000f8e20ff */
[----:B------:R-:W-:Y:S01]  /*32b0*/  @UP3 ULEA UR4, UR9, UR71, 0x3 ;  /* 0x0000004709043291 */ /* 0x000fe2000f8e18ff */
[----:B------:R-:W-:Y:S01]  /*32c0*/  PLOP3.LUT P2, PT, PT, PT, PT, 0x80, 0x8 ;  /* 0x000000000008781c */ /* 0x000fe20003f4f070 */
[----:B------:R-:W-:Y:S01]  /*32d0*/  ULEA UR75, UR74, UR71, 0x3 ;  /* 0x000000474a4b7291 */ /* 0x000fe2000f8e18ff */
[----:B------:R-:W-:Y:S02]  /*32e0*/  PRMT R3, RZ, 0x654, R3 ;  /* 0x00000654ff037816 */ /* 0x000fe40000000003 */
[----:B-1----:R-:W1:Y:S01]  /*32f0*/  LDS.128 R4, [R4+0x100] ;  /* 0x0001000004047984 */ /* 0x002e620000000c00 */
[----:B------:R-:W-:Y:S02]  /*3300*/  @P0 SHF.L.U32 R2, R8, 0x1f, RZ ;  /* 0x0000001f08020819 */ /* 0x000fe400000006ff */
[----:B------:R-:W-:Y:S01]  /*3310*/  SHF.L.U32 R0, R11, 0x1f, RZ ;  /* 0x0000001f0b007819 */ /* 0x000fe200000006ff */
[----:B------:R-:W-:Y:S01]  /*3320*/  @!PT LDS RZ, [RZ] ;  /* 0x00000000fffff984 */ /* 0x000fe20000000800 */
[----:B------:R-:W-:Y:S01]  /*3330*/  @!PT LDS RZ, [RZ] ;  /* 0x00000000fffff984 */ /* 0x000fe20000000800 */
[----:B------:R-:W-:Y:S01]  /*3340*/  @!PT LDS RZ, [RZ] ;  /* 0x00000000fffff984 */ /* 0x000fe20000000800 */
[----:B------:R-:W-:Y:S01]  /*3350*/  @!PT LDS RZ, [RZ] ;  /* 0x00000000fffff984 */ /* 0x000fe20000000800 */
[----:B------:R2:W-:Y:S06]  /*3360*/  MEMBAR.ALL.CTA ;  /* 0x0000000000007992 */ /* 0x0005ec0000008000 */
[----:B--2---:R-:W2:Y:S01]  /*3370*/  FENCE.VIEW.ASYNC.S ;  /* 0x00000000000073c6 */ /* 0x004ea20000000000 */
[----:B------:R-:W-:Y:S01]  /*3380*/  R2UR UR6, R14 ;  /* 0x000000000e0672ca */ /* 0x000fe200000e0000 */
[----:B--2---:R2:W-:Y:S01]  /*3390*/  SYNCS.ARRIVE.TRANS64.RED.A1T0 RZ, [R3+URZ], RZ ;  /* 0x000000ff03ff79a7 */ /* 0x0045e200081004ff */
[----:B------:R2:W3:Y:S01]  /*33a0*/  @P0 SYNCS.PHASECHK.TRANS64.TRYWAIT P2, [UR4], R2 ;  /* 0x00000002ff0005a7 */ /* 0x0004e20008041104 */
[----:B------:R-:W-:Y:S01]  /*33b0*/  ULEA.HI UR4, UR74, UR74, URZ, 0x1 ;  /* 0x0000004a4a047291 */ /* 0x000fe2000f8f08ff */
[----:B-1----:R-:W-:-:S03]  /*33c0*/  LOP3.LUT P1, RZ, R6, 0x1, RZ, 0xc0, !PT ;  /* 0x0000000106ff7812 */ /* 0x002fc6000782c0ff */
[----:B------:R-:W-:Y:S02]  /*33d0*/  USHF.L.U32 UR5, UR4, 0x6, URZ ;  /* 0x0000000604057899 */ /* 0x000fe400080006ff */
[----:B------:R-:W-:Y:S02]  /*33e0*/  ULOP3.LUT UR8, UR4, 0xffe, URZ, 0xc0, !UPT ;  /* 0x00000ffe04087892 */ /* 0x000fe4000f8ec0ff */
[----:B------:R-:W-:Y:S02]  /*33f0*/  ULOP3.LUT UR4, UR5, 0xffffff80, URZ, 0xc0, !UPT ;  /* 0xffffff8005047892 */ /* 0x000fe4000f8ec0ff */
[----:B------:R-:W-:Y:S02]  /*3400*/  UIADD3 UR8, UPT, UPT, -UR8, UR74, URZ ;  /* 0x0000004a08087290 */ /* 0x000fe4000fffe1ff */
[----:B------:R-:W-:Y:S01]  /*3410*/  UIADD3 UR4, UPT, UPT, UR6, UR4, URZ ;  /* 0x0000000406047290 */ /* 0x000fe2000fffe0ff */
[----:B------:R-:W1:Y:S03]  /*3420*/  SYNCS.PHASECHK.TRANS64.TRYWAIT P0, [UR75+0xb0], R0 ;  /* 0x0000b000ff0075a7 */ /* 0x000e66000800114b */
[----:B------:R-:W-:Y:S01]  /*3430*/  ULEA UR8, UR8, UR4, 0x14 ;  /* 0x0000000408087291 */ /* 0x000fe2000f8ea0ff */
[----:B-123--:R-:W-:Y:S11]  /*3440*/  @!P0 BRA `(.L_x_56) ;  /* 0x00000054005c8947 */ /* 0x00eff60003800000 */
.L_x_146:
[----:B------:R-:W-:Y:S01]  /*3450*/  IADD3 R10, PT, PT, R10, 0x1, RZ ;  /* 0x000000010a0a7810 */ /* 0x000fe20007ffe0ff */
[----:B------:R-:W-:Y:S06]  /*3460*/  BRA.U !UP3, `(.L_x_57) ;  /* 0x000000050bec7547 */ /* 0x000fec000b800000 */
[----:B------:R-:W-:Y:S01]  /*3470*/  R2UR UR69, R13 ;  /* 0x000000000d4572ca */ /* 0x000fe200000e0000 */
[----:B------:R-:W-:Y:S01]  /*3480*/  UPLOP3.LUT UP4, UPT, UPT, UPT, UPT, 0x40, 0x4 ;  /* 0x000000000004789c */ /* 0x000fe20003f8e870 */
[----:B------:R-:W-:Y:S01]  /*3490*/  R2UR UR68, R12 ;  /* 0x000000000c4472ca */ /* 0x000fe200000e0000 */
[----:B------:R-:W-:-:S14]  /*34a0*/  UMOV UR7, UR9 ;  /* 0x0000000900077c82 */ /* 0x000fdc0008000000 */
.L_x_60:
[----:B------:R-:W-:Y:S02]  /*34b0*/  UIADD3 UR69, UPT, UPT, UR69, 0x1, URZ ;  /* 0x0000000145457890 */ /* 0x000fe4000fffe0ff */
[----:B--2---:R-:W-:Y:S02]  /*34c0*/  ULEA UR5, UR7, UR71, 0x3 ;  /* 0x0000004707057291 */ /* 0x004fe4000f8e18ff */
[----:B------:R-:W-:Y:S01]  /*34d0*/  UISETP.NE.AND UP0, UPT, UR69, URZ, UPT ;  /* 0x000000ff4500728c */ /* 0x000fe2000bf05270 */
[----:B------:R-:W-:Y:S10]  /*34e0*/  @P2 BRA `(.L_x_58) ;  /* 0x00000000000c2947 */ /* 0x000ff40003800000 */
[----:B-1----:R-:W-:Y:S04]  /*34f0*/  SHF.L.U32 R3, R8, 0x1f, RZ ;  /* 0x0000001f08037819 */ /* 0x002fe800000006ff */
[----:B------:R-:W1:Y:S02]  /*3500*/  SYNCS.PHASECHK.TRANS64.TRYWAIT P0, [UR5], R3 ;  /* 0x00000003ff0075a7 */ /* 0x000e640008001105 */
[----:B-1----:R-:W-:Y:S05]  /*3510*/  @!P0 BRA `(.L_x_59) ;  /* 0x0000005400408947 */ /* 0x002fea0003800000 */
.L_x_58:
[----:B------:R-:W-:Y:S01]  /*3520*/  UISETP.NE.AND UP1, UPT, UR68, 0x1, UPT ;  /* 0x000000014400788c */ /* 0x000fe2000bf25270 */
[----:B------:R-:W-:Y:S01]  /*3530*/  PLOP3.LUT P2, PT, PT, PT, PT, 0x80, 0x8 ;  /* 0x000000000008781c */ /* 0x000fe20003f4f070 */
[----:B------:R-:W-:Y:S01]  /*3540*/  UIADD3 UR9, UPT, UPT, UR7, 0x1, URZ ;  /* 0x0000000107097890 */ /* 0x000fe2000fffe0ff */
[----:B-1----:R-:W-:Y:S01]  /*3550*/  MOV.SPILL R3, UR75 ;  /* 0x0000004b00037c02 */ /* 0x002fe20009000f00 */
[----:B------:R-:W-:Y:S01]  /*3560*/  UIADD3 UR70, UPT, UPT, UR5, 0x10, URZ ;  /* 0x0000001005467890 */ /* 0x000fe2000fffe0ff */
[----:B------:R-:W-:Y:S01]  /*3570*/  MOV.SPILL R2, UR74 ;  /* 0x0000004a00027c02 */ /* 0x000fe20009000f00 */
[----:B------:R-:W-:Y:S01]  /*3580*/  UISETP.NE.AND UP2, UPT, UR9, 0x2, UPT ;  /* 0x000000020900788c */ /* 0x000fe2000bf45270 */
[----:B------:R-:W-:Y:S01]  /*3590*/  PLOP3.LUT P0, PT, PT, PT, UP1, 0x80, 0x8 ;  /* 0x000000000008781c */ /* 0x000fe20003f0f018 */
[----:B------:R-:W-:Y:S02]  /*35a0*/  ULEA UR6, UR7, UR73, 0xc ;  /* 0x0000004907067291 */ /* 0x000fe4000f8e60ff */
[----:B------:R-:W-:Y:S02]  /*35b0*/  USEL UR5, URZ, 0x1, UP2 ;  /* 0x00000001ff057887 */ /* 0x000fe40009000000 */
[----:B------:R-:W-:Y:S02]  /*35c0*/  USEL UR9, UR9, URZ, UP2 ;  /* 0x000000ff09097287 */ /* 0x000fe40009000000 */
[----:B------:R-:W-:Y:S02]  /*35d0*/  ULEA UR4, UR7, UR72, 0xb ;  /* 0x0000004807047291 */ /* 0x000fe4000f8e58ff */
[----:B------:R-:W-:Y:S01]  /*35e0*/  @UP1 ULEA UR7, UR9, UR71, 0x3 ;  /* 0x0000004709071291 */ /* 0x000fe2000f8e18ff */
[----:B------:R-:W-:Y:S01]  /*35f0*/  LOP3.LUT R8, R8, UR5, RZ, 0x3c, !PT ;  /* 0x0000000508087c12 */ /* 0x000fe2000f8e3cff */
[----:B------:R-:W-:Y:S02]  /*3600*/  UIADD3 UR20, UPT, UPT, UR6, 0x2, URZ ;  /* 0x0000000206147890 */ /* 0x000fe4000fffe0ff */
[----:B------:R-:W-:Y:S01]  /*3610*/  UIADD3 UR18, UPT, UPT, UR4, 0x2, URZ ;  /* 0x0000000204127890 */ /* 0x000fe2000fffe0ff */
[----:B------:R-:W-:Y:S01]  /*3620*/  @P0 SHF.L.U32 R0, R8, 0x1f, RZ ;  /* 0x0000001f08000819 */ /* 0x000fe200000006ff */
[----:B------:R-:W-:Y:S02]  /*3630*/  UIADD3 UR14, UPT, UPT, UR6, 0x4, URZ ;  /* 0x00000004060e7890 */ /* 0x000fe4000fffe0ff */
[----:B------:R-:W-:Y:S01]  /*3640*/  UIADD3 UR12, UPT, UPT, UR4, 0x4, URZ ;  /* 0x00000004040c7890 */ /* 0x000fe2000fffe0ff */
[----:B------:R2:W3:Y:S01]  /*3650*/  @P0 SYNCS.PHASECHK.TRANS64.TRYWAIT P2, [UR7], R0 ;  /* 0x00000000ff0005a7 */ /* 0x0004e20008041107 */
[----:B------:R-:W-:Y:S02]  /*3660*/  UIADD3 UR66, UPT, UPT, UR6, 0x6, URZ ;  /* 0x0000000606427890 */ /* 0x000fe4000fffe0ff */
        /* <DEDUP_REMOVED lines=24> */
[----:B------:R-:W-:Y:S01]  /*37f0*/  UIADD3 UR68, UPT, UPT, UR68, -0x1, URZ ;  /* 0xffffffff44447890 */ /* 0x000fe2000fffe0ff */
[----:B------:R-:W-:Y:S01]  /*3800*/  UMOV UR7, 0x40004040 ;  /* 0x4000404000077882 */ /* 0x000fe20000000000 */
[----:B------:R-:W-:Y:S01]  /*3810*/  UMOV UR74, 0x0 ;  /* 0x00000000004a7882 */ /* 0x000fe20000000000 */
[----:B------:R-:W-:Y:S01]  /*3820*/  UMOV UR75, 0x4200490 ;  /* 0x04200490004b7882 */ /* 0x000fe20000000000 */
[----:B------:R-:W-:Y:S01]  /*3830*/  UMOV UR5, 0x40004040 ;  /* 0x4000404000057882 */ /* 0x000fe20000000000 */
[----:B------:R-:W-:Y:S01]  /*3840*/  UMOV UR21, 0x40004040 ;  /* 0x4000404000157882 */ /* 0x000fe20000000000 */
[----:B------:R1:W-:Y:S01]  /*3850*/  UTCHMMA gdesc[UR4], gdesc[UR6], tmem[UR8], tmem[UR74], idesc[UR75], UP4 ;  /* 0x00ff4a06040075ea */ /* 0x0003e2000a000008 */
[----:B------:R-:W-:Y:S01]  /*3860*/  UPLOP3.LUT UP4, UPT, UPT, UPT, UPT, 0x80, 0x8 ;  /* 0x000000000008789c */ /* 0x000fe20003f8f070 */
[----:B------:R-:W-:Y:S01]  /*3870*/  UMOV UR19, 0x40004040 ;  /* 0x4000404000137882 */ /* 0x000fe20000000000 */
[----:B------:R-:W-:Y:S01]  /*3880*/  UMOV UR15, 0x40004040 ;  /* 0x40004040000f7882 */ /* 0x000fe20000000000 */
[----:B------:R4:W-:Y:S01]  /*3890*/  UTCHMMA gdesc[UR18], gdesc[UR20], tmem[UR8], tmem[UR74], idesc[UR75], UPT ;  /* 0x00ff4a14120075ea */ /* 0x0009e2000b800008 */
[----:B------:R-:W-:Y:S01]  /*38a0*/  UMOV UR13, 0x40004040 ;  /* 0x40004040000d7882 */ /* 0x000fe20000000000 */
        /* <DEDUP_REMOVED lines=18> */
[----:B-1----:R-:W-:Y:S01]  /*39d0*/  UIADD3 UR4, UPT, UPT, UR4, 0x606, URZ ;  /* 0x0000060604047890 */ /* 0x002fe2000fffe0ff */
[----:B------:R-:W-:Y:S01]  /*39e0*/  UMOV UR6, 0x0 ;  /* 0x0000000000067882 */ /* 0x000fe20000000000 */
[----:B------:R-:W-:Y:S01]  /*39f0*/  UMOV UR7, 0x4200490 ;  /* 0x0420049000077882 */ /* 0x000fe20000000000 */
[----:B------:R-:W-:Y:S01]  /*3a00*/  UMOV UR31, 0x40004040 ;  /* 0x40004040001f7882 */ /* 0x000fe20000000000 */
[----:B----4-:R-:W-:Y:S01]  /*3a10*/  UMOV UR20, 0x0 ;  /* 0x0000000000147882 */ /* 0x010fe20000000000 */
[----:B------:R-:W-:Y:S01]  /*3a20*/  UMOV UR21, 0x4200490 ;  /* 0x0420049000157882 */ /* 0x000fe20000000000 */
[----:B------:R-:W-:Y:S01]  /*3a30*/  UMOV UR18, 0x0 ;  /* 0x0000000000127882 */ /* 0x000fe20000000000 */
[----:B------:R1:W-:Y:S01]  /*3a40*/  UTCHMMA gdesc[UR12], gdesc[UR14], tmem[UR8], tmem[UR20], idesc[UR21], UPT ;  /* 0x00ff140e0c0075ea */ /* 0x0003e2000b800008 */
[----:B------:R-:W-:Y:S01]  /*3a50*/  UTCHMMA gdesc[UR64], gdesc[UR66], tmem[UR8], tmem[UR20], idesc[UR21], UPT ;  /* 0x00ff1442400075ea */ /* 0x000fe2000b800008 */
[----:B------:R-:W-:Y:S01]  /*3a60*/  UMOV UR19, 0x4200490 ;  /* 0x0420049000137882 */ /* 0x000fe20000000000 */
[----:B------:R-:W-:Y:S01]  /*3a70*/  UTCHMMA gdesc[UR60], gdesc[UR62], tmem[UR8], tmem[UR20], idesc[UR21], UPT ;  /* 0x00ff143e3c0075ea */ /* 0x000fe2000b800008 */
[----:B------:R-:W-:Y:S01]  /*3a80*/  UTCHMMA gdesc[UR56], gdesc[UR58], tmem[UR8], tmem[UR18], idesc[UR19], UPT ;  /* 0x00ff123a380075ea */ /* 0x000fe2000b800008 */
[----:B------:R-:W-:Y:S01]  /*3a90*/  UTCHMMA gdesc[UR52], gdesc[UR54], tmem[UR8], tmem[UR18], idesc[UR19], UPT ;  /* 0x00ff1236340075ea */ /* 0x000fe2000b800008 */
[----:B------:R-:W-:Y:S01]  /*3aa0*/  UTCHMMA gdesc[UR48], gdesc[UR50], tmem[UR8], tmem[UR18], idesc[UR19], UPT ;  /* 0x00ff1232300075ea */ /* 0x000fe2000b800008 */
[----:B------:R-:W-:Y:S01]  /*3ab0*/  UTCHMMA gdesc[UR44], gdesc[UR46], tmem[UR8], tmem[UR6], idesc[UR7], UPT ;  /* 0x00ff062e2c0075ea */ /* 0x000fe2000b800008 */
[----:B------:R-:W-:Y:S01]  /*3ac0*/  UMOV UR29, 0x40004040 ;  /* 0x40004040001d7882 */ /* 0x000fe20000000000 */
[----:B------:R-:W-:Y:S01]  /*3ad0*/  UMOV UR27, 0x40004040 ;  /* 0x40004040001b7882 */ /* 0x000fe20000000000 */
[----:B------:R-:W-:Y:S01]  /*3ae0*/  UMOV UR25, 0x40004040 ;  /* 0x4000404000197882 */ /* 0x000fe20000000000 */
[----:B------:R-:W-:Y:S01]  /*3af0*/  UMOV UR23, 0x40004040 ;  /* 0x4000404000177882 */ /* 0x000fe20000000000 */
[----:B------:R-:W-:Y:S01]  /*3b00*/  UMOV UR17, 0x40004040 ;  /* 0x4000404000117882 */ /* 0x000fe20000000000 */
[----:B------:R-:W-:Y:S01]  /*3b10*/  UMOV UR11, 0x40004040 ;  /* 0x40004040000b7882 */ /* 0x000fe20000000000 */
[----:B------:R-:W-:Y:S02]  /*3b20*/  R2UR.FILL UR75, R3 ;  /* 0x00000000034b72ca */ /* 0x000fe400004e0000 */
[----:B------:R-:W-:Y:S01]  /*3b30*/  R2UR.FILL UR74, R2 ;  /* 0x00000000024a72ca */ /* 0x000fe200004e0000 */
[----:B-1----:R-:W-:Y:S01]  /*3b40*/  UMOV UR12, 0x0 ;  /* 0x00000000000c7882 */ /* 0x002fe20000000000 */
[----:B------:R-:W-:Y:S01]  /*3b50*/  UMOV UR13, 0x4200490 ;  /* 0x04200490000d7882 */ /* 0x000fe20000000000 */
[----:B------:R-:W-:Y:S01]  /*3b60*/  UMOV UR14, 0x0 ;  /* 0x00000000000e7882 */ /* 0x000fe20000000000 */
[----:B------:R-:W-:Y:S01]  /*3b70*/  UTCHMMA gdesc[UR40], gdesc[UR42], tmem[UR8], tmem[UR12], idesc[UR13], UPT ;  /* 0x00ff0c2a280075ea */ /* 0x000fe2000b800008 */
[----:B------:R-:W-:Y:S01]  /*3b80*/  UTCHMMA gdesc[UR36], gdesc[UR38], tmem[UR8], tmem[UR6], idesc[UR7], UPT ;  /* 0x00ff0626240075ea */ /* 0x000fe2000b800008 */
[----:B------:R-:W-:Y:S01]  /*3b90*/  UMOV UR15, 0x4200490 ;  /* 0x04200490000f7882 */ /* 0x000fe20000000000 */
[----:B------:R-:W-:Y:S01]  /*3ba0*/  UTCHMMA gdesc[UR32], gdesc[UR34], tmem[UR8], tmem[UR18], idesc[UR19], UPT ;  /* 0x00ff1222200075ea */ /* 0x000fe2000b800008 */
[----:B------:R-:W-:Y:S01]  /*3bb0*/  UTCHMMA gdesc[UR28], gdesc[UR30], tmem[UR8], tmem[UR14], idesc[UR15], UPT ;  /* 0x00ff0e1e1c0075ea */ /* 0x000fe2000b800008 */
[----:B------:R-:W-:Y:S01]  /*3bc0*/  UTCHMMA gdesc[UR24], gdesc[UR26], tmem[UR8], tmem[UR12], idesc[UR13], UPT ;  /* 0x00ff0c1a180075ea */ /* 0x000fe2000b800008 */
[----:B------:R1:W-:Y:S01]  /*3bd0*/  UTCHMMA gdesc[UR16], gdesc[UR22], tmem[UR8], tmem[UR6], idesc[UR7], UPT ;  /* 0x00ff0616100075ea */ /* 0x0003e2000b800008 */
[----:B------:R2:W-:Y:S01]  /*3be0*/  UTCHMMA gdesc[UR4], gdesc[UR10], tmem[UR8], tmem[UR76], idesc[UR77], UPT ;  /* 0x00ff4c0a040075ea */ /* 0x0005e2000b800008 */
[----:B------:R2:W-:Y:S01]  /*3bf0*/  UTCBAR [UR70], URZ ;  /* 0x000000ff460073e9 */ /* 0x0005e200080000ff */
[----:B-1----:R-:W-:Y:S01]  /*3c00*/  UMOV UR7, UR9 ;  /* 0x0000000900077c82 */ /* 0x002fe20008000000 */
[----:B---3--:R-:W-:Y:S05]  /*3c10*/  BRA.U UP0, `(.L_x_60) ;  /* 0xfffffff900247547 */ /* 0x008fea000b83ffff */
.L_x_57:
[----:B--2---:R-:W-:Y:S01]  /*3c20*/  UIADD3 UR4, UPT, UPT, UR74, 0x1, URZ ;  /* 0x000000014a047890 */ /* 0x004fe2000fffe0ff */
[C---:B------:R-:W-:Y:S01]  /*3c30*/  ISETP.NE.AND P0, PT, R10.reuse, 0x2, PT ;  /* 0x000000020a00780c */ /* 0x040fe20003f05270 */
[----:B------:R-:W-:Y:S02]  /*3c40*/  UIADD3 UR5, UPT, UPT, UR75, 0x90, URZ ;  /* 0x000000904b057890 */ /* 0x000fe4000fffe0ff */
[----:B------:R-:W-:Y:S01]  /*3c50*/  UISETP.NE.AND UP0, UPT, UR4, 0x4, UPT ;  /* 0x000000040400788c */ /* 0x000fe2000bf05270 */
[----:B-1----:R-:W-:Y:S02]  /*3c60*/  SEL R0, RZ, 0x1, P0 ;  /* 0x00000001ff007807 */ /* 0x002fe40000000000 */
[----:B------:R-:W-:Y:S01]  /*3c70*/  SEL R10, R10, RZ, P0 ;  /* 0x000000ff0a0a7207 */ /* 0x000fe20000000000 */
[----:B------:R-:W-:Y:S01]  /*3c80*/  USEL UR6, URZ, 0x1, UP0 ;  /* 0x00000001ff067887 */ /* 0x000fe20008000000 */
[----:B------:R-:W-:Y:S01]  /*3c90*/  LOP3.LUT R9, R9, R0, RZ, 0x3c, !PT ;  /* 0x0000000009097212 */ /* 0x000fe200078e3cff */
[----:B------:R-:W-:Y:S01]  /*3ca0*/  USEL UR74, UR4, URZ, UP0 ;  /* 0x000000ff044a7287 */ /* 0x000fe20008000000 */
[----:B------:R1:W-:Y:S03]  /*3cb0*/  UTCBAR [UR5], URZ ;  /* 0x000000ff050073e9 */ /* 0x0003e600080000ff */
[----:B------:R-:W-:Y:S01]  /*3cc0*/  LOP3.LUT R11, R11, UR6, RZ, 0x3c, !PT ;  /* 0x000000060b0b7c12 */ /* 0x000fe2000f8e3cff */
[----:B------:R-:W-:Y:S07]  /*3cd0*/  @P1 BRA `(.L_x_61) ;  /* 0xfffffff400581947 */ /* 0x000fee000383ffff */
[----:B------:R-:W2:Y:S01]  /*3ce0*/  S2UR UR8, SR_CgaCtaId ;  /* 0x00000000000879c3 */ /* 0x000ea20000008800 */
[----:B------:R-:W-:Y:S01]  /*3cf0*/  ELECT P0, URZ, PT ;  /* 0x0000000000ff782f */ /* 0x000fe20003800000 */
[----:B------:R-:W-:Y:S01]  /*3d00*/  IMAD.MOV.U32 R0, RZ, RZ, 0x1 ;  /* 0x00000001ff007424 */ /* 0x000fe200078e00ff */
[----:B------:R-:W-:Y:S01]  /*3d10*/  UIADD3 UR71, UPT, UPT, UR71, 0xb0, URZ ;  /* 0x000000b047477890 */ /* 0x000fe2000fffe0ff */
[----:B------:R-:W-:Y:S01]  /*3d20*/  SHF.L.U32 R3, R11, 0x1f, RZ ;  /* 0x0000001f0b037819 */ /* 0x000fe200000006ff */
[----:B------:R-:W-:-:S03]  /*3d30*/  UMOV UR4, 0x40 ;  /* 0x0000004000047882 */ /* 0x000fc60000000000 */
[----:B------:R-:W-:Y:S01]  /*3d40*/  UVIRTCOUNT.DEALLOC.SMPOOL 0x80 ;  /* 0x000000800000784c */ /* 0x000fe20000000000 */
[----:B--2---:R-:W-:Y:S02]  /*3d50*/  ULEA UR8, UR8, UR4, 0x18 ;  /* 0x0000000408087291 */ /* 0x004fe4000f8ec0ff */
[----:B------:R-:W-:-:S07]  /*3d60*/  ULEA UR4, UR74, UR71, 0x3 ;  /* 0x000000474a047291 */ /* 0x000fce000f8e18ff */
[----:B------:R2:W-:Y:S02]  /*3d70*/  @P0 STS.U8 [UR8+0x1c], R0 ;  /* 0x00001c00ff000988 */ /* 0x0005e40008000008 */
[----:B------:R-:W3:Y:S02]  /*3d80*/  SYNCS.PHASECHK.TRANS64.TRYWAIT P0, [UR4], R3 ;  /* 0x00000003ff0075a7 */ /* 0x000ee40008001104 */
[----:B--23--:R-:W-:Y:S05]  /*3d90*/  @!P0 BRA `(.L_x_62) ;  /* 0x0000004c00388947 */ /* 0x00cfea0003800000 */
.L_x_149:
[----:B------:R-:W-:-:S04]  /*3da0*/  UIADD3 UR4, UPT, UPT, UR74, 0x1, URZ ;  /* 0x000000014a047890 */ /* 0x000fc8000fffe0ff */
[----:B------:R-:W-:-:S04]  /*3db0*/  UISETP.NE.AND UP0, UPT, UR4, 0x4, UPT ;  /* 0x000000040400788c */ /* 0x000fc8000bf05270 */
[----:B------:R-:W-:Y:S02]  /*3dc0*/  USEL UR6, URZ, 0x1, UP0 ;  /* 0x00000001ff067887 */ /* 0x000fe40008000000 */
[----:B------:R-:W-:-:S04]  /*3dd0*/  USEL UR4, UR4, URZ, UP0 ;  /* 0x000000ff04047287 */ /* 0x000fc80008000000 */
[----:B-1----:R-:W-:Y:S01]  /*3de0*/  ULEA UR5, UR4, UR71, 0x3 ;  /* 0x0000004704057291 */ /* 0x002fe2000f8e18ff */
[----:B------:R-:W-:-:S04]  /*3df0*/  LOP3.LUT R2, R11, UR6, RZ, 0x3c, !PT ;  /* 0x000000060b027c12 */ /* 0x000fc8000f8e3cff */
[----:B--2---:R-:W-:-:S04]  /*3e00*/  SHF.L.U32 R3, R2, 0x1f, RZ ;  /* 0x0000001f02037819 */ /* 0x004fc800000006ff */
[----:B------:R-:W1:Y:S02]  /*3e10*/  SYNCS.PHASECHK.TRANS64.TRYWAIT P0, [UR5], R3 ;  /* 0x00000003ff0075a7 */ /* 0x000e640008001105 */
[----:B-1----:R-:W-:Y:S05]  /*3e20*/  @!P0 BRA `(.L_x_63) ;  /* 0x0000004c002c8947 */ /* 0x002fea0003800000 */
.L_x_151:
[----:B------:R-:W-:-:S04]  /*3e30*/  UIADD3 UR4, UPT, UPT, UR4, 0x1, URZ ;  /* 0x0000000104047890 */ /* 0x000fc8000fffe0ff */
[----:B------:R-:W-:-:S04]  /*3e40*/  UISETP.NE.AND UP0, UPT, UR4, 0x4, UPT ;  /* 0x000000040400788c */ /* 0x000fc8000bf05270 */
[----:B------:R-:W-:Y:S02]  /*3e50*/  USEL UR6, URZ, 0x1, UP0 ;  /* 0x00000001ff067887 */ /* 0x000fe40008000000 */
[----:B------:R-:W-:-:S04]  /*3e60*/  USEL UR4, UR4, URZ, UP0 ;  /* 0x000000ff04047287 */ /* 0x000fc80008000000 */
[----:B------:R-:W-:Y:S01]  /*3e70*/  ULEA UR5, UR4, UR71, 0x3 ;  /* 0x0000004704057291 */ /* 0x000fe2000f8e18ff */
[----:B------:R-:W-:-:S04]  /*3e80*/  LOP3.LUT R2, R2, UR6, RZ, 0x3c, !PT ;  /* 0x0000000602027c12 */ /* 0x000fc8000f8e3cff */
[----:B-1----:R-:W-:-:S04]  /*3e90*/  SHF.L.U32 R3, R2, 0x1f, RZ ;  /* 0x0000001f02037819 */ /* 0x002fc800000006ff */
[----:B------:R-:W1:Y:S02]  /*3ea0*/  SYNCS.PHASECHK.TRANS64.TRYWAIT P0, [UR5], R3 ;  /* 0x00000003ff0075a7 */ /* 0x000e640008001105 */
[----:B-1----:R-:W-:Y:S05]  /*3eb0*/  @!P0 BRA `(.L_x_64) ;  /* 0x0000004c00208947 */ /* 0x002fea0003800000 */
.L_x_153:
[----:B------:R-:W-:-:S04]  /*3ec0*/  UIADD3 UR4, UPT, UPT, UR4, 0x1, URZ ;  /* 0x0000000104047890 */ /* 0x000fc8000fffe0ff */
[----:B------:R-:W-:-:S04]  /*3ed0*/  UISETP.NE.AND UP0, UPT, UR4, 0x4, UPT ;  /* 0x000000040400788c */ /* 0x000fc8000bf05270 */
[----:B------:R-:W-:Y:S02]  /*3ee0*/  USEL UR5, URZ, 0x1, UP0 ;  /* 0x00000001ff057887 */ /* 0x000fe40008000000 */
[----:B------:R-:W-:-:S04]  /*3ef0*/  USEL UR4, UR4, URZ, UP0 ;  /* 0x000000ff04047287 */ /* 0x000fc80008000000 */
[----:B------:R-:W-:Y:S01]  /*3f00*/  ULEA UR4, UR4, UR71, 0x3 ;  /* 0x0000004704047291 */ /* 0x000fe2000f8e18ff */
[----:B-1----:R-:W-:-:S04]  /*3f10*/  LOP3.LUT R3, R2, UR5, RZ, 0x3c, !PT ;  /* 0x0000000502037c12 */ /* 0x002fc8000f8e3cff */
[----:B------:R-:W-:-:S04]  /*3f20*/  SHF.L.U32 R3, R3, 0x1f, RZ ;  /* 0x0000001f03037819 */ /* 0x000fc800000006ff */
[----:B------:R-:W1:Y:S02]  /*3f30*/  SYNCS.PHASECHK.TRANS64.TRYWAIT P0, [UR4], R3 ;  /* 0x00000003ff0075a7 */ /* 0x000e640008001104 */
[----:B-1----:R-:W-:Y:S05]  /*3f40*/  @!P0 BRA `(.L_x_65) ;  /* 0x0000004c00148947 */ /* 0x002fea0003800000 */
.L_x_155:
[----:B------:R-:W-:Y:S01]  /*3f50*/  NOP ;  /* 0x0000000000007918 */ /* 0x000fe20000000000 */
[----:B-1----:R-:W1:Y:S01]  /*3f60*/  LDS R0, [UR8+0x14] ;  /* 0x00001408ff007984 */ /* 0x002e620008000800 */
[----:B------:R-:W-:Y:S01]  /*3f70*/  R2UR UR4, R14 ;  /* 0x000000000e0472ca */ /* 0x000fe200000e0000 */
[----:B------:R-:W-:Y:S01]  /*3f80*/  UMOV UR5, 0xffff ;  /* 0x0000ffff00057882 */ /* 0x000fe20000000000 */
[----:B------:R-:W-:-:S11]  /*3f90*/  UMOV UR6, 0x1 ;  /* 0x0000000100067882 */ /* 0x000fd60000000000 */
[----:B------:R-:W-:-:S04]  /*3fa0*/  ULOP3.LUT UR4, UR4, 0xffff, URZ, 0xc0, !UPT ;  /* 0x0000ffff04047892 */ /* 0x000fc8000f8ec0ff */
[----:B------:R-:W-:-:S04]  /*3fb0*/  USHF.R.U32.HI UR4, URZ, 0x5, UR4 ;  /* 0x00000005ff047899 */ /* 0x000fc80008011604 */
[----:B------:R-:W-:Y:S02]  /*3fc0*/  USHF.L.U32 UR5, UR5, UR4, URZ ;  /* 0x0000000405057299 */ /* 0x000fe400080006ff */
[----:B------:R-:W-:-:S04]  /*3fd0*/  USHF.L.U32 UR4, UR6, UR4, URZ ;  /* 0x0000000406047299 */ /* 0x000fc800080006ff */
[----:B-1----:R-:W-:-:S04]  /*3fe0*/  LOP3.LUT R0, R0, UR5, RZ, 0xc0, !PT ;  /* 0x0000000500007c12 */ /* 0x002fc8000f8ec0ff */
[----:B------:R-:W-:-:S13]  /*3ff0*/  ISETP.NE.AND P0, PT, R0, UR5, PT ;  /* 0x0000000500007c0c */ /* 0x000fda000bf05270 */
[----:B------:R-:W-:Y:S05]  /*4000*/  @P0 BRA `(.L_x_66) ;  /* 0x0000000000580947 */ /* 0x000fea0003800000 */
[----:B------:R-:W1:Y:S02]  /*4010*/  LDS R0, [UR8+0x18] ;  /* 0x00001808ff007984 */ /* 0x000e640008000800 */
[----:B-1----:R-:W-:-:S04]  /*4020*/  LOP3.LUT R0, R0, UR4, RZ, 0xc0, !PT ;  /* 0x0000000400007c12 */ /* 0x002fc8000f8ec0ff */
[----:B------:R-:W-:-:S13]  /*4030*/  ISETP.NE.AND P0, PT, R0, UR4, PT ;  /* 0x0000000400007c0c */ /* 0x000fda000bf05270 */
[----:B------:R-:W-:Y:S05]  /*4040*/  @P0 BRA `(.L_x_67) ;  /* 0x00000000003c0947 */ /* 0x000fea0003800000 */
[----:B------:R-:W1:Y:S01]  /*4050*/  S2R R2, SR_LANEID ;  /* 0x0000000000027919 */ /* 0x000e620000000000 */
[----:B------:R-:W-:Y:S01]  /*4060*/  ULOP3.LUT UR5, URZ, UR5, URZ, 0x33, !UPT ;  /* 0x00000005ff057292 */ /* 0x000fe2000f8e33ff */
[----:B------:R-:W-:Y:S01]  /*4070*/  LOP3.LUT R4, RZ, UR4, RZ, 0x33, !PT ;  /* 0x00000004ff047c12 */ /* 0x000fe2000f8e33ff */
[----:B------:R-:W-:Y:S02]  /*4080*/  VOTEU.ANY UR4, UPT, PT ;  /* 0x0000000000047886 */ /* 0x000fe400038e0100 */
[----:B------:R-:W-:Y:S01]  /*4090*/  UFLO.U32 UR4, UR4 ;  /* 0x00000004000472bd */ /* 0x000fe200080e0000 */
[----:B------:R-:W2:Y:S01]  /*40a0*/  REDUX UR6, R4 ;  /* 0x00000000040673c4 */ /* 0x000ea20000000000 */
[----:B------:R-:W-:-:S06]  /*40b0*/  IMAD.U32 R0, RZ, RZ, UR5 ;  /* 0x00000005ff007e24 */ /* 0x000fcc000f8e00ff */
[----:B------:R3:W-:Y:S01]  /*40c0*/  UTCATOMSWS.AND URZ, UR5 ;  /* 0x0000000500ff79e3 */ /* 0x0007e20008000000 */
[----:B------:R-:W4:Y:S01]  /*40d0*/  REDUX UR7, R0 ;  /* 0x00000000000773c4 */ /* 0x000f220000000000 */
[----:B-1----:R-:W-:Y:S01]  /*40e0*/  ISETP.EQ.U32.AND P0, PT, R2, UR4, PT ;  /* 0x0000000402007c0c */ /* 0x002fe2000bf02070 */
[----:B--2---:R-:W-:Y:S01]  /*40f0*/  IMAD.U32 R2, RZ, RZ, UR6 ;  /* 0x00000006ff027e24 */ /* 0x004fe2000f8e00ff */
[----:B----4-:R-:W-:-:S11]  /*4100*/  MOV R3, UR7 ;  /* 0x0000000700037c02 */ /* 0x010fd60008000f00 */
[----:B------:R3:W-:Y:S04]  /*4110*/  @P0 ATOMS.AND RZ, [UR8+0x14], R3 ;  /* 0x00001403ffff098c */ /* 0x0007e8000a800008 */
[----:B------:R3:W-:Y:S01]  /*4120*/  @P0 ATOMS.AND RZ, [UR8+0x18], R2 ;  /* 0x00001802ffff098c */ /* 0x0007e2000a800008 */
[----:B------:R-:W-:Y:S05]  /*4130*/  BRA `(.L_x_68) ;  /* 0x0000000000147947 */ /* 0x000fea0003800000 */
.L_x_67:
[----:B------:R-:W-:Y:S02]  /*4140*/  MOV R2, 0x4160 ;  /* 0x0000416000027802 */ /* 0x000fe40000000f00 */
[----:B-----5:R-:W-:Y:S05]  /*4150*/  CALL.REL.NOINC `($__internal_0_$__cuda_sm10x_tcgen05_guardrail_trap_col_being_dealloced_not_returned_by_alloc) ;  /* 0x0000004c00f87944 */ /* 0x020fea0003c00000 */
[----:B------:R-:W-:Y:S05]  /*4160*/  BRA `(.L_x_68) ;  /* 0x0000000000087947 */ /* 0x000fea0003800000 */
.L_x_66:
[----:B------:R-:W-:Y:S02]  /*4170*/  MOV R2, 0x4190 ;  /* 0x0000419000027802 */ /* 0x000fe40000000f00 */
[----:B-----5:R-:W-:Y:S05]  /*4180*/  CALL.REL.NOINC `($__internal_2_$__cuda_sm10x_tcgen05_guardrail_trap_unallocated_columns_being_dealloced) ;  /* 0x0000005000047944 */ /* 0x020fea0003c00000 */
.L_x_68:
[----:B------:R-:W-:Y:S01]  /*4190*/  NOP ;  /* 0x0000000000007918 */ /* 0x000fe20000000000 */
[----:B---3--:R-:W-:Y:S05]  /*41a0*/  EXIT ;  /* 0x000000000000794d */ /* 0x008fea0003800000 */
.L_x_50:
[----:B------:R-:W-:-:S09]  /*41b0*/  UISETP.NE.OR UP2, UPT, UR10, 0x3, !UP2 ;  /* 0x000000030a00788c */ /* 0x000fd2000d745670 */
[----:B------:R-:W-:Y:S05]  /*41c0*/  BRA.U UP2, `(.L_x_69) ;  /* 0x0000001102187547 */ /* 0x000fea000b800000 */
[----:B------:R-:W1:Y:S01]  /*41d0*/  LDCU.64 UR4, c[0x0][0x888] ;  /* 0x00011100ff0477ac */ /* 0x000e620008000a00 */
[----:B------:R-:W2:Y:S01]  /*41e0*/  LDC R0, c[0x0][0xb30] ;  /* 0x0002cc00ff007b82 */ /* 0x000ea20000000800 */
[----:B------:R-:W-:Y:S02]  /*41f0*/  HFMA2 R25, -RZ, RZ, 0, 0 ;  /* 0x00000000ff197431 */ /* 0x000fe400000001ff */
[----:B------:R-:W-:Y:S01]  /*4200*/  IMAD.MOV.U32 R32, RZ, RZ, 0x1 ;  /* 0x00000001ff207424 */ /* 0x000fe200078e00ff */
[----:B------:R-:W4:Y:S01]  /*4210*/  LDCU.64 UR14, c[0x0][0x890] ;  /* 0x00011200ff0e77ac */ /* 0x000f220008000a00 */
[----:B------:R-:W-:Y:S01]  /*4220*/  IMAD.MOV.U32 R27, RZ, RZ, RZ ;  /* 0x000000ffff1b7224 */ /* 0x000fe200078e00ff */
[----:B------:R-:W-:Y:S01]  /*4230*/  MOV R23, 0x1000 ;  /* 0x0000100000177802 */ /* 0x000fe20000000f00 */
[----:B------:R-:W-:Y:S01]  /*4240*/  UPLOP3.LUT UP1, UPT, UPT, UPT, UPT, 0x40, 0x4 ;  /* 0x000000000004789c */ /* 0x000fe20003f2e870 */
[----:B------:R-:W3:Y:S08]  /*4250*/  LDC R19, c[0x0][0x370] ;  /* 0x0000dc00ff137b82 */ /* 0x000ef00000000800 */
[----:B------:R-:W3:Y:S01]  /*4260*/  LDC R2, c[0x0][0xb0c] ;  /* 0x0002c300ff027b82 */ /* 0x000ee20000000800 */
[----:B-1----:R-:W-:-:S03]  /*4270*/  UISETP.NE.U32.AND UP2, UPT, UR4, URZ, UPT ;  /* 0x000000ff0400728c */ /* 0x002fc6000bf45070 */
[----:B------:R-:W-:Y:S01]  /*4280*/  UMOV UR4, 0x400 ;  /* 0x0000040000047882 */ /* 0x000fe20000000000 */
[----:B----4-:R-:W-:Y:S02]  /*4290*/  UISETP.NE.U32.AND UP3, UPT, UR14, URZ, UPT ;  /* 0x000000ff0e00728c */ /* 0x010fe4000bf65070 */
[----:B------:R-:W-:Y:S01]  /*42a0*/  ULEA UR4, UR45, UR4, 0x18 ;  /* 0x000000042d047291 */ /* 0x000fe2000f8ec0ff */
[----:B------:R-:W1:Y:S01]  /*42b0*/  LDC R18, c[0x0][0xb20] ;  /* 0x0002c800ff127b82 */ /* 0x000e620000000800 */
[----:B--2---:R-:W-:Y:S01]  /*42c0*/  ISETP.NE.AND P1, PT, R0, 0x1, PT ;  /* 0x000000010000780c */ /* 0x004fe20003f25270 */
[----:B------:R-:W-:Y:S02]  /*42d0*/  UISETP.NE.AND.EX UP2, UPT, UR5, URZ, UPT, UP2 ;  /* 0x000000ff0500728c */ /* 0x000fe4000bf45320 */
[----:B------:R-:W-:Y:S02]  /*42e0*/  UIADD3 UR13, UPT, UPT, UR4, 0x38, URZ ;  /* 0x00000038040d7890 */ /* 0x000fe4000fffe0ff */
[----:B------:R-:W-:-:S02]  /*42f0*/  UIADD3 UR33, UPT, UPT, UR4, 0x20, URZ ;  /* 0x0000002004217890 */ /* 0x000fc4000fffe0ff */
[----:B------:R-:W2:Y:S01]  /*4300*/  LDC.64 R36, c[0x0][0x348] ;  /* 0x0000d200ff247b82 */ /* 0x000ea20000000a00 */
[----:B------:R-:W-:Y:S02]  /*4310*/  UIADD3 UR25, UPT, UPT, UR4, 0x28, URZ ;  /* 0x0000002804197890 */ /* 0x000fe4000fffe0ff */
[----:B------:R-:W-:Y:S02]  /*4320*/  UIADD3 UR17, UPT, UPT, UR4, 0x30, URZ ;  /* 0x0000003004117890 */ /* 0x000fe4000fffe0ff */
[----:B------:R-:W-:Y:S02]  /*4330*/  UPRMT UR13, UR45, 0x654, UR13 ;  /* 0x000006542d0d7896 */ /* 0x000fe4000800000d */
[----:B------:R-:W-:Y:S01]  /*4340*/  UISETP.NE.AND.EX UP3, UPT, UR15, URZ, UPT, UP3 ;  /* 0x000000ff0f00728c */ /* 0x000fe2000bf65330 */
[----:B------:R-:W4:Y:S08]  /*4350*/  LDC.64 R16, c[0x0][0xb10] ;  /* 0x0002c400ff107b82 */ /* 0x000f300000000a00 */
[----:B------:R-:W1:Y:S08]  /*4360*/  LDC.64 R6, c[0x0][0xb18] ;  /* 0x0002c600ff067b82 */ /* 0x000e700000000a00 */
[----:B------:R-:W1:Y:S08]  /*4370*/  LDC.64 R4, c[0x0][0xb28] ;  /* 0x0002ca00ff047b82 */ /* 0x000e700000000a00 */
[----:B---3--:R-:W1:Y:S02]  /*4380*/  LDC R22, c[0x0][0x374] ;  /* 0x0000dd00ff167b82 */ /* 0x008e640000000800 */
.L_x_80:
[----:B------:R-:W-:Y:S02]  /*4390*/  LEA R0, R27, UR4, 0x3 ;  /* 0x000000041b007c11 */ /* 0x000fe4000f8e18ff */
[----:B------:R-:W-:Y:S02]  /*43a0*/  SHF.L.U32 R3, R25, 0x1f, RZ ;  /* 0x0000001f19037819 */ /* 0x000fe400000006ff */
[----:B------:R-:W-:Y:S02]  /*43b0*/  LEA R28, R27, UR4, 0x4 ;  /* 0x000000041b1c7c11 */ /* 0x000fe4000f8e20ff */
[----:B---3--:R-:W3:Y:S02]  /*43c0*/  SYNCS.PHASECHK.TRANS64.TRYWAIT P0, [R0+URZ+0x70], R3 ;  /* 0x00007003000075a7 */ /* 0x008ee400080011ff */
[----:B---3--:R-:W-:Y:S05]  /*43d0*/  @!P0 BRA `(.L_x_70) ;  /* 0x0000004800088947 */ /* 0x008fea0003800000 */
.L_x_156:
[----:B------:R-:W-:Y:S01]  /*43e0*/  ISETP.GE.AND P0, PT, R26, 0x1, PT ;  /* 0x000000011a00780c */ /* 0x000fe20003f06270 */
[----:B------:R-:W1:Y:S01]  /*43f0*/  LDS.128 R28, [R28+0x100] ;  /* 0x000100001c1c7984 */ /* 0x000e620000000c00 */
[----:B---3--:R-:W-:Y:S01]  /*4400*/  VIADD R0, R0, 0x80 ;  /* 0x0000008000007836 */ /* 0x008fe20000000000 */
[----:B------:R-:W-:Y:S01]  /*4410*/  @!PT LDS RZ, [RZ] ;  /* 0x00000000fffff984 */ /* 0x000fe20000000800 */
[----:B------:R-:W-:Y:S01]  /*4420*/  @!PT LDS RZ, [RZ] ;  /* 0x00000000fffff984 */ /* 0x000fe20000000800 */
[----:B------:R-:W-:Y:S01]  /*4430*/  @!PT LDS RZ, [RZ] ;  /* 0x00000000fffff984 */ /* 0x000fe20000000800 */
[----:B------:R-:W-:Y:S01]  /*4440*/  @!PT LDS RZ, [RZ] ;  /* 0x00000000fffff984 */ /* 0x000fe20000000800 */
[----:B------:R3:W-:Y:S06]  /*4450*/  MEMBAR.ALL.CTA ;  /* 0x0000000000007992 */ /* 0x0007ec0000008000 */
[----:B---3--:R-:W3:Y:S01]  /*4460*/  FENCE.VIEW.ASYNC.S ;  /* 0x00000000000073c6 */ /* 0x008ee20000000000 */
[----:B------:R-:W-:Y:S04]  /*4470*/  PRMT R0, RZ, 0x654, R0 ;  /* 0x00000654ff007816 */ /* 0x000fe80000000000 */
[----:B---3--:R3:W-:Y:S01]  /*4480*/  SYNCS.ARRIVE.TRANS64.RED.A1T0 RZ, [R0+URZ], RZ ;  /* 0x000000ff00ff79a7 */ /* 0x0087e200081004ff */
[----:B-1----:R-:W-:Y:S11]  /*4490*/  LOP3.LUT P3, RZ, R30, 0x1, RZ, 0xc0, !PT ;  /* 0x000000011eff7812 */ /* 0x002ff6000786c0ff */
[----:B------:R-:W-:Y:S02]  /*44a0*/  @!UPT UIADD3 URZ, UPT, UPT, URZ, URZ, URZ ;  /* 0x000000fffffff290 */ /* 0x000fe4000fffe0ff */
[----:B------:R-:W-:Y:S02]  /*44b0*/  @P3 MOV R13, R28 ;  /* 0x0000001c000d3202 */ /* 0x000fe40000000f00 */
[----:B------:R-:W-:Y:S01]  /*44c0*/  @P3 LOP3.LUT R8, R29, 0xffff, RZ, 0xc0, !PT ;  /* 0x0000ffff1d083812 */ /* 0x000fe200078ec0ff */
[----:B---3--:R-:W-:Y:S06]  /*44d0*/  @!P0 BRA `(.L_x_71) ;  /* 0x0000000000a48947 */ /* 0x008fec0003800000 */
[----:B-----5:R-:W-:Y:S01]  /*44e0*/  IMAD.HI.U32 R33, R22, R7, RZ ;  /* 0x0000000716217227 */ /* 0x020fe200078e00ff */
[----:B------:R-:W-:Y:S02]  /*44f0*/  ISETP.NE.AND P0, PT, R6, 0x1, PT ;  /* 0x000000010600780c */ /* 0x000fe40003f05270 */
[----:B------:R-:W-:Y:S01]  /*4500*/  ISETP.NE.AND P2, PT, R26, 0x1, PT ;  /* 0x000000011a00780c */ /* 0x000fe20003f45270 */
[----:B----4-:R-:W-:Y:S01]  /*4510*/  IMAD.HI.U32 R34, R19, R16, RZ ;  /* 0x0000001013227227 */ /* 0x010fe200078e00ff */
[----:B------:R-:W-:Y:S02]  /*4520*/  SHF.R.U32.HI R33, RZ, R18, R33 ;  /* 0x00000012ff217219 */ /* 0x000fe40000011621 */
[----:B------:R-:W-:Y:S01]  /*4530*/  ISETP.NE.AND P4, PT, R2, 0x1, PT ;  /* 0x000000010200780c */ /* 0x000fe20003f85270 */
[----:B------:R-:W-:Y:S01]  /*4540*/  IMAD.HI.U32 R38, R13, R16, RZ ;  /* 0x000000100d267227 */ /* 0x000fe200078e00ff */
[----:B------:R-:W-:Y:S02]  /*4550*/  SHF.R.U32.HI R34, RZ, R17, R34 ;  /* 0x00000011ff227219 */ /* 0x000fe40000011622 */
[----:B------:R-:W-:Y:S01]  /*4560*/  SEL R3, R22, R33, !P0 ;  /* 0x0000002116037207 */ /* 0x000fe20004000000 */
[C---:B------:R-:W-:Y:S01]  /*4570*/  IMAD.HI.U32 R33, R8.reuse, R7, RZ ;  /* 0x0000000708217227 */ /* 0x040fe200078e00ff */
[----:B------:R-:W-:Y:S02]  /*4580*/  SEL R11, R19, R34, !P4 ;  /* 0x00000022130b7207 */ /* 0x000fe40006000000 */
[----:B------:R-:W-:Y:S01]  /*4590*/  SHF.R.U32.HI R38, RZ, R17, R38 ;  /* 0x00000011ff267219 */ /* 0x000fe20000011626 */
[----:B------:R-:W-:Y:S01]  /*45a0*/  IMAD.HI.U32 R40, R3, R4, RZ ;  /* 0x0000000403287227 */ /* 0x000fe200078e00ff */
[----:B------:R-:W-:Y:S03]  /*45b0*/  SHF.R.U32.HI R33, RZ, R18, R33 ;  /* 0x00000012ff217219 */ /* 0x000fe60000011621 */
[----:B------:R-:W-:Y:S01]  /*45c0*/  IMAD.HI.U32 R34, R11, R4, RZ ;  /* 0x000000040b227227 */ /* 0x000fe200078e00ff */
[----:B------:R-:W-:Y:S02]  /*45d0*/  @P2 SHF.R.U32.HI R3, RZ, R5, R40 ;  /* 0x00000005ff032219 */ /* 0x000fe40000011628 */
[----:B------:R-:W-:Y:S02]  /*45e0*/  SEL R9, R8, R33, !P0 ;  /* 0x0000002108097207 */ /* 0x000fe40004000000 */
[----:B------:R-:W-:Y:S01]  /*45f0*/  @P2 SHF.R.U32.HI R11, RZ, R5, R34 ;  /* 0x00000005ff0b2219 */ /* 0x000fe20000011622 */
[C---:B------:R-:W-:Y:S01]  /*4600*/  IMAD R10, R26.reuse, R3, RZ ;  /* 0x000000031a0a7224 */ /* 0x040fe200078e02ff */
[----:B------:R-:W-:Y:S01]  /*4610*/  SEL R3, R13, R38, !P4 ;  /* 0x000000260d037207 */ /* 0x000fe20006000000 */
[C---:B------:R-:W-:Y:S03]  /*4620*/  IMAD.HI.U32 R14, R9.reuse, R4, RZ ;  /* 0x00000004090e7227 */ /* 0x040fe600078e00ff */
[----:B------:R-:W-:Y:S01]  /*4630*/  ISETP.GE.AND P0, PT, R9, R10, PT ;  /* 0x0000000a0900720c */ /* 0x000fe20003f06270 */
[C---:B------:R-:W-:Y:S01]  /*4640*/  IMAD R12, R26.reuse, R11, RZ ;  /* 0x0000000b1a0c7224 */ /* 0x040fe200078e02ff */
[-C--:B------:R-:W-:Y:S04]  /*4650*/  SHF.R.U32.HI R14, RZ, R5.reuse, R14 ;  /* 0x00000005ff0e7219 */ /* 0x080fe8000001160e */
[----:B------:R-:W-:Y:S02]  /*4660*/  ISETP.GE.OR P0, PT, R3, R12, P0 ;  /* 0x0000000c0300720c */ /* 0x000fe40000706670 */
[----:B------:R-:W-:Y:S05]  /*4670*/  SEL R15, R9, R14, !P2 ;  /* 0x0000000e090f7207 */ /* 0x000fea0005000000 */
[----:B------:R-:W-:Y:S04]  /*4680*/  IMAD.MOV R14, RZ, RZ, -R15 ;  /* 0x000000ffff0e7224 */ /* 0x000fe800078e0a0f */
[----:B------:R-:W-:Y:S02]  /*4690*/  IMAD R14, R26, R14, R9 ;  /* 0x0000000e1a0e7224 */ /* 0x000fe400078e0209 */
[C---:B------:R-:W-:Y:S05]  /*46a0*/  @!P0 IMAD.HI.U32 R10, R3.reuse, R4, RZ ;  /* 0x00000004030a8227 */ /* 0x040fea00078e00ff */
[----:B------:R-:W-:Y:S04]  /*46b0*/  @!P0 SHF.R.U32.HI R10, RZ, R5, R10 ;  /* 0x00000005ff0a8219 */ /* 0x000fe8000001160a */
[----:B------:R-:W-:Y:S01]  /*46c0*/  @!P0 SEL R0, R3, R10, !P2 ;  /* 0x0000000a03008207 */ /* 0x000fe20005000000 */
[----:B------:R-:W-:Y:S03]  /*46d0*/  IMAD.MOV R10, RZ, RZ, -R3 ;  /* 0x000000ffff0a7224 */ /* 0x000fe600078e0a03 */
[----:B------:R-:W-:Y:S01]  /*46e0*/  @!P0 IADD3 R15, PT, PT, R15, -R0, RZ ;  /* 0x800000000f0f8210 */ /* 0x000fe20007ffe0ff */
[----:B------:R-:W-:Y:S01]  /*46f0*/  @!P0 IMAD R0, R11, R14, R0 ;  /* 0x0000000e0b008224 */ /* 0x000fe200078e0200 */
[----:B------:R-:W-:Y:S01]  /*4700*/  IADD3 R11, PT, PT, -R9, RZ, RZ ;  /* 0x000000ff090b7210 */ /* 0x000fe20007ffe1ff */
[----:B------:R-:W-:Y:S02]  /*4710*/  IMAD R13, R2, R10, R13 ;  /* 0x0000000a020d7224 */ /* 0x000fe400078e020d */
[----:B------:R-:W-:Y:S02]  /*4720*/  @!P0 IMAD R9, R15, R26, R3 ;  /* 0x0000001a0f098224 */ /* 0x000fe400078e0203 */
[----:B------:R-:W-:Y:S02]  /*4730*/  @!P0 IMAD.MOV.U32 R3, RZ, RZ, R0 ;  /* 0x000000ffff038224 */ /* 0x000fe400078e0000 */
[----:B------:R-:W-:Y:S02]  /*4740*/  IMAD R8, R6, R11, R8 ;  /* 0x0000000b06087224 */ /* 0x000fe400078e0208 */
[----:B------:R-:W-:Y:S02]  /*4750*/  IMAD R13, R3, R2, R13 ;  /* 0x00000002030d7224 */ /* 0x000fe400078e020d */
[----:B------:R-:W-:Y:S02]  /*4760*/  IMAD R8, R9, R6, R8 ;  /* 0x0000000609087224 */ /* 0x000fe400078e0208 */
.L_x_71:
[----:B------:R-:W-:Y:S05]  /*4770*/  BRA.U UP1, `(.L_x_72) ;  /* 0x0000000101107547 */ /* 0x000fea000b800000 */
[----:B------:R-:W-:Y:S04]  /*4780*/  MOV R0, UR21 ;  /* 0x0000001500007c02 */ /* 0x000fe80008000f00 */
[----:B------:R-:W-:Y:S04]  /*4790*/  SHF.L.U32 R3, R0, 0x1f, RZ ;  /* 0x0000001f00037819 */ /* 0x000fe800000006ff */
[----:B------:R-:W1:Y:S02]  /*47a0*/  SYNCS.PHASECHK.TRANS64.TRYWAIT P0, [UR4+0x68], R3 ;  /* 0x00006803ff0075a7 */ /* 0x000e640008001104 */
[----:B-1----:R-:W-:Y:S05]  /*47b0*/  @!P0 BRA `(.L_x_73) ;  /* 0x0000004400248947 */ /* 0x002fea0003800000 */
.L_x_72:
[----:B------:R-:W-:Y:S02]  /*47c0*/  R2UR UR35, R21 ;  /* 0x00000000152372ca */ /* 0x000fe400000e0000 */
[----:B------:R-:W-:Y:S02]  /*47d0*/  R2UR UR34, R20 ;  /* 0x00000000142272ca */ /* 0x000fe400000e0000 */
[----:B------:R-:W-:Y:S02]  /*47e0*/  ISETP.NE.U32.AND P2, PT, RZ, UR14, PT ;  /* 0x0000000eff007c0c */ /* 0x000fe4000bf45070 */
[----:B------:R-:W-:Y:S02]  /*47f0*/  SHF.L.U32 R12, R32, 0x1f, RZ ;  /* 0x0000001f200c7819 */ /* 0x000fe400000006ff */
[----:B------:R-:W-:Y:S05]  /*4800*/  ISETP.NE.AND.EX P2, PT, RZ, UR15, PT, P2 ;  /* 0x0000000fff007c0c */ /* 0x000fea000bf45320 */
[----:B------:R-:W-:Y:S02]  /*4810*/  USHF.L.U32 UR35, UR35, 0x6, URZ ;  /* 0x0000000623237899 */ /* 0x000fe400080006ff */
[----:B------:R-:W-:Y:S01]  /*4820*/  USHF.L.U32 UR34, UR34, 0x7, URZ ;  /* 0x0000000722227899 */ /* 0x000fe200080006ff */
[----:B------:R-:W-:Y:S11]  /*4830*/  BRA.U !UP3, `(.L_x_74) ;  /* 0x000000010b347547 */ /* 0x000ff6000b800000 */
[----:B------:R-:W-:Y:S01]  /*4840*/  UPLOP3.LUT UP0, UPT, UPT, UPT, UP2, 0x80, 0x8 ;  /* 0x000000000008789c */ /* 0x000fe20003f0f020 */
[----:B-1----:R-:W-:Y:S02]  /*4850*/  HFMA2 R0, -RZ, RZ, 0, 5.9604644775390625e-08 ;  /* 0x00000001ff007431 */ /* 0x002fe400000001ff */
[----:B------:R-:W-:Y:S03]  /*4860*/  IMAD.MOV.U32 R59, RZ, RZ, 0x1 ;  /* 0x00000001ff3b7424 */ /* 0x000fe600078e00ff */
[----:B------:R-:W-:Y:S05]  /*4870*/  PLOP3.LUT P0, PT, PT, PT, UP0, 0x80, 0x8 ;  /* 0x000000000008781c */ /* 0x000fea0003f0f008 */
[----:B------:R-:W1:Y:S01]  /*4880*/  @UP0 LDCU.64 UR6, c[0x0][0x888] ;  /* 0x00011100ff0607ac */ /* 0x000e620008000a00 */
[----:B------:R-:W-:Y:S07]  /*4890*/  @UP0 UIMAD UR5, UR60, UR14, URZ ;  /* 0x0000000e3c0502a4 */ /* 0x000fee000f8e02ff */
[----:B------:R-:W-:Y:S01]  /*48a0*/  @!P0 PRMT R59, R0, 0x7610, R59 ;  /* 0x00007610003b8816 */ /* 0x000fe2000000003b */
[----:B-1----:R-:W-:Y:S03]  /*48b0*/  @UP0 UIMAD.WIDE UR6, UR5, 0x4, UR6 ;  /* 0x00000004050608a5 */ /* 0x002fe6000f8e0206 */
[----:B------:R-:W1:Y:S03]  /*48c0*/  @!UP0 LDCU UR5, c[0x0][0x880] ;  /* 0x00011000ff0587ac */ /* 0x000e660008000800 */
[----:B------:R-:W-:Y:S01]  /*48d0*/  IMAD.U32 R10, RZ, RZ, UR6 ;  /* 0x00000006ff0a7e24 */ /* 0x000fe2000f8e00ff */
[----:B------:R-:W-:Y:S05]  /*48e0*/  MOV R11, UR7 ;  /* 0x00000007000b7c02 */ /* 0x000fea0008000f00 */
[----:B-----5:R3:W5:Y:S02]  /*48f0*/  @P0 LDG.E R35, desc[UR52][R10.64] ;  /* 0x000000340a230981 */ /* 0x020764000c1e1900 */
[----:B-1-3--:R-:W-:Y:S07]  /*4900*/  @!P0 IMAD.U32 R35, RZ, RZ, UR5 ;  /* 0x00000005ff238e24 */ /* 0x00afee000f8e00ff */
.L_x_74:
[----:B-----5:R-:W-:Y:S01]  /*4910*/  @!P2 FSETP.EQ.AND P0, PT, R35, RZ, PT ;  /* 0x000000ff2300a20b */ /* 0x020fe20003f02000 */
[----:B------:R-:W-:Y:S01]  /*4920*/  @!UPT UIADD3 URZ, UPT, UPT, URZ, URZ, URZ ;  /* 0x000000fffffff290 */ /* 0x000fe2000fffe0ff */
[----:B------:R-:W-:Y:S11]  /*4930*/  @!P2 BRA `(.L_x_75) ;  /* 0x000000000014a947 */ /* 0x000ff60003800000 */
[----:B------:R-:W-:Y:S02]  /*4940*/  LOP3.LUT P2, RZ, R59, 0xff, RZ, 0xc0, !PT ;  /* 0x000000ff3bff7812 */ /* 0x000fe4000784c0ff */
[----:B------:R-:W-:Y:S04]  /*4950*/  PLOP3.LUT P0, PT, PT, PT, UP0, 0x80, 0x8 ;  /* 0x000000000008781c */ /* 0x000fe80003f0f008 */
[----:B------:R-:W-:Y:S07]  /*4960*/  PLOP3.LUT P0, PT, P0, PT, PT, 0x8, 0x80 ;  /* 0x000000000080781c */ /* 0x000fee000070e170 */
[----:B------:R-:W-:Y:S11]  /*4970*/  @P2 FSETP.EQ.AND P0, PT, R35, RZ, PT ;  /* 0x000000ff2300220b */ /* 0x000ff60003f02000 */
[----:B------:R-:W-:Y:S02]  /*4980*/  @!UPT UIADD3 URZ, UPT, UPT, URZ, URZ, URZ ;  /* 0x000000fffffff290 */ /* 0x000fe4000fffe0ff */
.L_x_75:
[----:B------:R-:W3:Y:S01]  /*4990*/  SYNCS.PHASECHK.TRANS64.TRYWAIT P2, [UR4+0x40], R12 ;  /* 0x0000400cff0075a7 */ /* 0x000ee20008041104 */
[----:B------:R-:W-:Y:S04]  /*49a0*/  ELECT P4, URZ, PT ;  /* 0x0000000000ff782f */ /* 0x000fe80003880000 */
[----:B------:R-:W-:Y:S11]  /*49b0*/  PLOP3.LUT P4, PT, P0, P4, PT, 0xf2, 0x2f ;  /* 0x00000000002f781c */ /* 0x000ff60000789e72 */
[----:B------:R-:W-:Y:S02]  /*49c0*/  @!UPT UIADD3 URZ, UPT, UPT, URZ, URZ, URZ ;  /* 0x000000fffffff290 */ /* 0x000fe4000fffe0ff */
[----:B--2---:R-:W-:Y:S05]  /*49d0*/  @!P4 IADD3 R9, P0, PT, R36, 0x580, RZ ;  /* 0x000005802409c810 */ /* 0x004fea0007f1e0ff */
[----:B-1----:R-:W-:Y:S01]  /*49e0*/  @!P4 IMAD.X R0, RZ, RZ, R37, P0 ;  /* 0x000000ffff00c224 */ /* 0x002fe200000e0625 */
[----:B---3--:R-:W-:Y:S07]  /*49f0*/  @!P2 BRA `(.L_x_76) ;  /* 0x0000004000aca947 */ /* 0x008fee0003800000 */
.L_x_159:
[----:B------:R-:W-:Y:S01]  /*4a00*/  @!P4 R2UR UR6, R9 ;  /* 0x000000000906c2ca */ /* 0x000fe200000e0000 */
[----:B------:R-:W-:Y:S01]  /*4a10*/  VOTEU.ALL UP1, P4 ;  /* 0x0000000000ff7886 */ /* 0x000fe20002020000 */
[----:B------:R-:W-:Y:S01]  /*4a20*/  @!P4 R2UR UR5, R0 ;  /* 0x000000000005c2ca */ /* 0x000fe200000e0000 */
[----:B------:R-:W-:Y:S01]  /*4a30*/  @!P4 IMAD.MOV.U32 R0, RZ, RZ, 0x1000 ;  /* 0x00001000ff00c424 */ /* 0x000fe200078e00ff */
[----:B------:R-:W-:Y:S01]  /*4a40*/  UMOV UR8, 0x0 ;  /* 0x0000000000087882 */ /* 0x000fe20000000000 */
[----:B------:R-:W-:Y:S01]  /*4a50*/  UMOV UR9, 0x10000000 ;  /* 0x1000000000097882 */ /* 0x000fe20000000000 */
[----:B------:R-:W-:Y:S01]  /*4a60*/  @!UP1 UIADD3 UR32, UPT, UPT, UR4, 0x200, URZ ;  /* 0x0000020004209890 */ /* 0x000fe2000fffe0ff */
[----:B------:R-:W-:Y:S01]  /*4a70*/  @!P4 IADD3 R9, P0, PT, R36, 0x580, RZ ;  /* 0x000005802409c810 */ /* 0x000fe20007f1e0ff */
[----:B------:R-:W-:Y:S01]  /*4a80*/  VOTEU.ALL UP1, P4 ;  /* 0x0000000000ff7886 */ /* 0x000fe20002020000 */
[----:B------:R-:W-:Y:S04]  /*4a90*/  UMOV UR36, UR60 ;  /* 0x0000003c00247c82 */ /* 0x000fe80008000000 */
[----:B------:R-:W-:Y:S02]  /*4aa0*/  IMAD.U32 R10, RZ, RZ, UR6 ;  /* 0x00000006ff0a7e24 */ /* 0x000fe4000f8e00ff */
[----:B------:R-:W-:Y:S01]  /*4ab0*/  IMAD.U32 R11, RZ, RZ, UR5 ;  /* 0x00000005ff0b7e24 */ /* 0x000fe2000f8e00ff */
[----:B------:R-:W-:Y:S02]  /*4ac0*/  UPRMT UR5, UR45, 0x654, UR33 ;  /* 0x000006542d057896 */ /* 0x000fe40008000021 */
[----:B------:R-:W-:Y:S02]  /*4ad0*/  @!P4 R2UR UR6, R10 ;  /* 0x000000000a06c2ca */ /* 0x000fe400000e0000 */
[----:B------:R-:W-:Y:S11]  /*4ae0*/  @!P4 R2UR UR7, R11 ;  /* 0x000000000b07c2ca */ /* 0x000ff600000e0000 */
[----:B------:R-:W-:Y:S02]  /*4af0*/  @!UPT UIADD3 URZ, UPT, UPT, URZ, URZ, URZ ;  /* 0x000000fffffff290 */ /* 0x000fe4000fffe0ff */
[----:B------:R2:W-:Y:S01]  /*4b00*/  @!UP1 UTMALDG.3D [UR32], [UR6], desc[UR8] ;  /* 0x00000820060095b4 */ /* 0x0005e20008011000 */
[----:B------:R3:W-:Y:S01]  /*4b10*/  @!P4 SYNCS.ARRIVE.TRANS64.RED.A0TR RZ, [UR4+0x20], R0 ;  /* 0x00002000ffffc9a7 */ /* 0x0007e20008300404 */
[----:B------:R-:W-:Y:S01]  /*4b20*/  SYNCS.ARRIVE.TRANS64.RED.A1T0 RZ, [UR5], RZ ;  /* 0x000000ffffff79a7 */ /* 0x000fe20008100405 */
[----:B---3--:R-:W-:Y:S01]  /*4b30*/  @!P4 IMAD.X R0, RZ, RZ, R37, P0 ;  /* 0x000000ffff00c224 */ /* 0x008fe200000e0625 */
[----:B------:R-:W3:Y:S02]  /*4b40*/  SYNCS.PHASECHK.TRANS64.TRYWAIT P2, [UR4+0x48], R12 ;  /* 0x0000480cff0075a7 */ /* 0x000ee40008041104 */
[----:B--23--:R-:W-:Y:S05]  /*4b50*/  @!P2 BRA `(.L_x_77) ;  /* 0x00000040006ca947 */ /* 0x00cfea0003800000 */
.L_x_161:
        /* <DEDUP_REMOVED lines=8> */
[----:B------:R-:W-:Y:S01]  /*4be0*/  @!UP1 UIADD3 UR24, UPT, UPT, UR4, 0x1200, URZ ;  /* 0x0000120004189890 */ /* 0x000fe2000fffe0ff */
[----:B------:R-:W-:Y:S01]  /*4bf0*/  VOTEU.ALL UP1, P4 ;  /* 0x0000000000ff7886 */ /* 0x000fe20002020000 */
[----:B------:R-:W-:Y:S01]  /*4c00*/  UMOV UR27, UR35 ;  /* 0x00000023001b7c82 */ /* 0x000fe20008000000 */
[----:B------:R-:W-:Y:S02]  /*4c10*/  UMOV UR28, UR60 ;  /* 0x0000003c001c7c82 */ /* 0x000fe40008000000 */
[----:B------:R-:W-:Y:S02]  /*4c20*/  IMAD.U32 R10, RZ, RZ, UR6 ;  /* 0x00000006ff0a7e24 */ /* 0x000fe4000f8e00ff */
[----:B------:R-:W-:Y:S01]  /*4c30*/  IMAD.U32 R11, RZ, RZ, UR5 ;  /* 0x00000005ff0b7e24 */ /* 0x000fe2000f8e00ff */
[----:B------:R-:W-:Y:S01]  /*4c40*/  UPRMT UR5, UR45, 0x654, UR25 ;  /* 0x000006542d057896 */ /* 0x000fe20008000019 */
[----:B------:R-:W-:Y:S01]  /*4c50*/  @!P4 IMAD.X R20, RZ, RZ, R37, P0 ;  /* 0x000000ffff14c224 */ /* 0x000fe200000e0625 */
[----:B------:R-:W-:Y:S02]  /*4c60*/  @!P4 R2UR UR6, R10 ;  /* 0x000000000a06c2ca */ /* 0x000fe400000e0000 */
[----:B------:R-:W-:Y:S11]  /*4c70*/  @!P4 R2UR UR7, R11 ;  /* 0x000000000b07c2ca */ /* 0x000ff600000e0000 */
[----:B------:R-:W-:Y:S02]  /*4c80*/  @!UPT UIADD3 URZ, UPT, UPT, URZ, URZ, URZ ;  /* 0x000000fffffff290 */ /* 0x000fe4000fffe0ff */
[----:B------:R2:W-:Y:S01]  /*4c90*/  @!UP1 UTMALDG.3D [UR24], [UR6], desc[UR8] ;  /* 0x00000818060095b4 */ /* 0x0005e20008011000 */
[----:B------:R2:W-:Y:S01]  /*4ca0*/  @!P4 SYNCS.ARRIVE.TRANS64.RED.A0TR RZ, [UR4+0x28], R0 ;  /* 0x00002800ffffc9a7 */ /* 0x0005e20008300404 */
[----:B------:R-:W-:Y:S01]  /*4cb0*/  SYNCS.ARRIVE.TRANS64.RED.A1T0 RZ, [UR5], RZ ;  /* 0x000000ffffff79a7 */ /* 0x000fe20008100405 */
[----:B------:R-:W3:Y:S02]  /*4cc0*/  SYNCS.PHASECHK.TRANS64.TRYWAIT P2, [UR4+0x50], R12 ;  /* 0x0000500cff0075a7 */ /* 0x000ee40008041104 */
[----:B--23--:R-:W-:Y:S05]  /*4cd0*/  @!P2 BRA `(.L_x_78) ;  /* 0x000000400024a947 */ /* 0x00cfea0003800000 */
.L_x_163:
[----:B------:R-:W2:Y:S01]  /*4ce0*/  LDC.64 R14, c[0x0][0xb10] ;  /* 0x0002c400ff0e7b82 */ /* 0x000ea20000000a00 */
[----:B------:R-:W-:Y:S01]  /*4cf0*/  @!P4 R2UR UR6, R21 ;  /* 0x000000001506c2ca */ /* 0x000fe200000e0000 */
[----:B------:R-:W-:Y:S01]  /*4d00*/  VOTEU.ALL UP1, P4 ;  /* 0x0000000000ff7886 */ /* 0x000fe20002020000 */
[----:B------:R-:W-:Y:S01]  /*4d10*/  @!P4 R2UR UR5, R20 ;  /* 0x000000001405c2ca */ /* 0x000fe200000e0000 */
[----:B------:R-:W-:Y:S01]  /*4d20*/  UMOV UR8, 0x0 ;  /* 0x0000000000087882 */ /* 0x000fe20000000000 */
[----:B------:R-:W-:Y:S03]  /*4d30*/  UMOV UR9, 0x10000000 ;  /* 0x1000000000097882 */ /* 0x000fe60000000000 */
[----:B------:R-:W3:Y:S01]  /*4d40*/  LDC.64 R10, c[0x0][0xb18] ;  /* 0x0002c600ff0a7b82 */ /* 0x000ee20000000a00 */
[----:B------:R-:W-:Y:S01]  /*4d50*/  @!UP1 UIADD3 UR18, UPT, UPT, UR34, 0x40, URZ ;  /* 0x0000004022129890 */ /* 0x000fe2000fffe0ff */
[----:B------:R-:W-:Y:S01]  /*4d60*/  @P3 SHF.R.U32.HI R24, RZ, 0x10, R29 ;  /* 0x00000010ff183819 */ /* 0x000fe2000001161d */
[----:B------:R-:W-:Y:S01]  /*4d70*/  @!UP1 UIADD3 UR16, UPT, UPT, UR4, 0x2200, URZ ;  /* 0x0000220004109890 */ /* 0x000fe2000fffe0ff */
[----:B------:R-:W-:Y:S01]  /*4d80*/  VIADD R27, R27, 0x1 ;  /* 0x000000011b1b7836 */ /* 0x000fe20000000000 */
[----:B------:R-:W-:Y:S03]  /*4d90*/  VOTEU.ALL UP1, P4 ;  /* 0x0000000000ff7886 */ /* 0x000fe60002020000 */
[----:B------:R-:W5:Y:S01]  /*4da0*/  @!P1 LDC R0, c[0x0][0xb20] ;  /* 0x0002c800ff009b82 */ /* 0x000f620000000800 */
[----:B------:R-:W-:Y:S01]  /*4db0*/  UMOV UR19, UR35 ;  /* 0x0000002300137c82 */ /* 0x000fe20008000000 */
[----:B------:R-:W-:Y:S01]  /*4dc0*/  IMAD.U32 R20, RZ, RZ, UR6 ;  /* 0x00000006ff147e24 */ /* 0x000fe2000f8e00ff */
[----:B------:R-:W-:Y:S05]  /*4dd0*/  UMOV UR20, UR60 ;  /* 0x0000003c00147c82 */ /* 0x000fea0008000000 */
[----:B-1----:R-:W1:Y:S01]  /*4de0*/  @!P1 LDC R3, c[0x0][0xb0c] ;  /* 0x0002c300ff039b82 */ /* 0x002e620000000800 */
[----:B------:R-:W-:Y:S01]  /*4df0*/  IMAD.U32 R21, RZ, RZ, UR5 ;  /* 0x00000005ff157e24 */ /* 0x000fe2000f8e00ff */
[----:B------:R-:W-:Y:S01]  /*4e00*/  UPRMT UR5, UR45, 0x654, UR17 ;  /* 0x000006542d057896 */ /* 0x000fe20008000011 */
[----:B------:R-:W-:Y:S01]  /*4e10*/  @!P4 R2UR UR6, R20 ;  /* 0x000000001406c2ca */ /* 0x000fe200000e0000 */
[----:B------:R-:W-:Y:S02]  /*4e20*/  @!P4 IMAD.MOV.U32 R20, RZ, RZ, 0x1000 ;  /* 0x00001000ff14c424 */ /* 0x000fe400078e00ff */
[----:B------:R-:W-:Y:S11]  /*4e30*/  @!P4 R2UR UR7, R21 ;  /* 0x000000001507c2ca */ /* 0x000ff600000e0000 */
[----:B------:R-:W-:Y:S02]  /*4e40*/  @!UPT UIADD3 URZ, UPT, UPT, URZ, URZ, URZ ;  /* 0x000000fffffff290 */ /* 0x000fe4000fffe0ff */
[----:B------:R1:W-:Y:S01]  /*4e50*/  @!UP1 UTMALDG.3D [UR16], [UR6], desc[UR8] ;  /* 0x00000810060095b4 */ /* 0x0003e20008011000 */
[----:B------:R1:W-:Y:S02]  /*4e60*/  @!P4 SYNCS.ARRIVE.TRANS64.RED.A0TR RZ, [UR4+0x30], R20 ;  /* 0x00003014ffffc9a7 */ /* 0x0003e40008300404 */
[----:B-1----:R-:W-:Y:S01]  /*4e70*/  @!P1 ISETP.NE.AND P2, PT, R3, 0x1, PT ;  /* 0x000000010300980c */ /* 0x002fe20003f45270 */
[C---:B--2---:R-:W-:Y:S01]  /*4e80*/  @!P1 IMAD.HI.U32 R14, R13.reuse, R14, RZ ;  /* 0x0000000e0d0e9227 */ /* 0x044fe200078e00ff */
[----:B---3--:R-:W-:Y:S03]  /*4e90*/  @!P1 ISETP.NE.AND P0, PT, R10, 0x1, PT ;  /* 0x000000010a00980c */ /* 0x008fe60003f05270 */
[C---:B------:R-:W-:Y:S01]  /*4ea0*/  @!P1 IMAD.HI.U32 R11, R8.reuse, R11, RZ ;  /* 0x0000000b080b9227 */ /* 0x040fe200078e00ff */
[----:B------:R-:W-:Y:S04]  /*4eb0*/  @!P1 SHF.R.U32.HI R14, RZ, R15, R14 ;  /* 0x0000000fff0e9219 */ /* 0x000fe8000001160e */
[----:B-----5:R-:W-:Y:S01]  /*4ec0*/  @!P1 SHF.R.U32.HI R9, RZ, R0, R11 ;  /* 0x00000000ff099219 */ /* 0x020fe2000001160b */
[----:B------:R-:W-:Y:S01]  /*4ed0*/  SYNCS.ARRIVE.TRANS64.RED.A1T0 RZ, [UR5], RZ ;  /* 0x000000ffffff79a7 */ /* 0x000fe20008100405 */
[----:B------:R-:W-:Y:S02]  /*4ee0*/  @!P1 SEL R14, R13, R14, !P2 ;  /* 0x0000000e0d0e9207 */ /* 0x000fe40005000000 */
[----:B------:R-:W-:Y:S01]  /*4ef0*/  @!P1 SEL R9, R8, R9, !P0 ;  /* 0x0000000908099207 */ /* 0x000fe20004000000 */
[----:B------:R-:W1:Y:S04]  /*4f00*/  SYNCS.PHASECHK.TRANS64.TRYWAIT P5, [UR4+0x58], R12 ;  /* 0x0000580cff0075a7 */ /* 0x000e6800080a1104 */
[----:B------:R-:W-:Y:S02]  /*4f10*/  @!P1 IMAD.IADD R0, R9, 0x1, -R14 ;  /* 0x0000000109009824 */ /* 0x000fe400078e0a0e */
[----:B------:R-:W-:Y:S02]  /*4f20*/  @!P1 IMAD.IADD R9, R14, 0x1, -R9 ;  /* 0x000000010e099824 */ /* 0x000fe400078e0a09 */
[----:B------:R-:W-:Y:S02]  /*4f30*/  @!P1 IMAD R13, R0, R3, R13 ;  /* 0x00000003000d9224 */ /* 0x000fe400078e020d */
[----:B------:R-:W-:Y:S01]  /*4f40*/  @!P1 IMAD R8, R9, R10, R8 ;  /* 0x0000000a09089224 */ /* 0x000fe200078e0208 */
[----:B-1----:R-:W-:Y:S06]  /*4f50*/  @!P5 BRA `(.L_x_79) ;  /* 0x0000003c009cd947 */ /* 0x002fec0003800000 */
.L_x_165:
[----:B-1----:R-:W-:Y:S01]  /*4f60*/  @!P4 IADD3 R3, P0, PT, R36, 0x580, RZ ;  /* 0x000005802403c810 */ /* 0x002fe20007f1e0ff */
[----:B------:R-:W-:Y:S01]  /*4f70*/  VOTEU.ALL UP1, P4 ;  /* 0x0000000000ff7886 */ /* 0x000fe20002020000 */
[----:B------:R-:W-:Y:S01]  /*4f80*/  UMOV UR18, 0x0 ;  /* 0x0000000000127882 */ /* 0x000fe20000000000 */
[----:B------:R-:W-:Y:S01]  /*4f90*/  UMOV UR19, 0x10000000 ;  /* 0x1000000000137882 */ /* 0x000fe20000000000 */
[----:B------:R-:W-:Y:S01]  /*4fa0*/  @!P4 R2UR UR6, R3 ;  /* 0x000000000306c2ca */ /* 0x000fe200000e0000 */
[----:B------:R-:W-:Y:S01]  /*4fb0*/  @!P4 IMAD.X R0, RZ, RZ, R37, P0 ;  /* 0x000000ffff00c224 */ /* 0x000fe200000e0625 */
[----:B------:R-:W-:Y:S01]  /*4fc0*/  @!UP1 UIADD3 UR10, UPT, UPT, UR34, 0x60, URZ ;  /* 0x00000060220a9890 */ /* 0x000fe2000fffe0ff */
[C---:B------:R-:W-:Y:S01]  /*4fd0*/  ISETP.NE.AND P0, PT, R27.reuse, 0x2, PT ;  /* 0x000000021b00780c */ /* 0x040fe20003f05270 */
[----:B------:R-:W-:Y:S01]  /*4fe0*/  @!UP1 UIADD3 UR8, UPT, UPT, UR4, 0x3200, URZ ;  /* 0x0000320004089890 */ /* 0x000fe2000fffe0ff */
[----:B------:R-:W-:Y:S01]  /*4ff0*/  LOP3.LUT R32, R32, 0x1, RZ, 0x3c, !PT ;  /* 0x0000000120207812 */ /* 0x000fe200078e3cff */
[----:B------:R-:W-:Y:S01]  /*5000*/  @!UP1 UIADD3 UR9, UPT, UPT, UR4, 0x38, URZ ;  /* 0x0000003804099890 */ /* 0x000fe2000fffe0ff */
[----:B------:R-:W-:Y:S01]  /*5010*/  @!P4 R2UR UR5, R0 ;  /* 0x000000000005c2ca */ /* 0x000fe200000e0000 */
[----:B------:R-:W-:Y:S01]  /*5020*/  VOTEU.ALL UP1, P4 ;  /* 0x0000000000ff7886 */ /* 0x000fe20002020000 */
[----:B------:R-:W-:Y:S01]  /*5030*/  UMOV UR11, UR35 ;  /* 0x00000023000b7c82 */ /* 0x000fe20008000000 */
[----:B------:R-:W-:Y:S01]  /*5040*/  UMOV UR12, UR60 ;  /* 0x0000003c000c7c82 */ /* 0x000fe20008000000 */
[----:B------:R-:W-:Y:S01]  /*5050*/  @P3 R2UR UR60, R24 ;  /* 0x00000000183c32ca */ /* 0x000fe200000e0000 */
[----:B------:R-:W-:Y:S01]  /*5060*/  IMAD.IADD R20, R8, 0x1, R58 ;  /* 0x0000000108147824 */ /* 0x000fe200078e023a */
[----:B------:R-:W-:Y:S01]  /*5070*/  SEL R0, RZ, 0x1, P0 ;  /* 0x00000001ff007807 */ /* 0x000fe20000000000 */
[----:B------:R-:W-:Y:S01]  /*5080*/  IMAD.U32 R10, RZ, RZ, UR6 ;  /* 0x00000006ff0a7e24 */ /* 0x000fe2000f8e00ff */
[----:B------:R-:W-:Y:S01]  /*5090*/  SEL R27, R27, RZ, P0 ;  /* 0x000000ff1b1b7207 */ /* 0x000fe20000000000 */
[----:B------:R-:W-:Y:S01]  /*50a0*/  IMAD.IADD R21, R13, 0x1, R60 ;  /* 0x000000010d157824 */ /* 0x000fe200078e023c */
[----:B------:R-:W-:Y:S02]  /*50b0*/  LOP3.LUT R25, R25, R0, RZ, 0x3c, !PT ;  /* 0x0000000019197212 */ /* 0x000fe400078e3cff */
[----:B------:R-:W-:Y:S01]  /*50c0*/  @!P4 R2UR UR6, R10 ;  /* 0x000000000a06c2ca */ /* 0x000fe200000e0000 */
[----:B------:R-:W-:Y:S05]  /*50d0*/  IMAD.U32 R11, RZ, RZ, UR5 ;  /* 0x00000005ff0b7e24 */ /* 0x000fea000f8e00ff */
[----:B------:R-:W-:Y:S11]  /*50e0*/  @!P4 R2UR UR7, R11 ;  /* 0x000000000b07c2ca */ /* 0x000ff600000e0000 */
[----:B------:R-:W-:Y:S02]  /*50f0*/  @!UPT UIADD3 URZ, UPT, UPT, URZ, URZ, URZ ;  /* 0x000000fffffff290 */ /* 0x000fe4000fffe0ff */
[----:B------:R3:W-:Y:S01]  /*5100*/  @!UP1 UTMALDG.3D [UR8], [UR6], desc[UR18] ;  /* 0x00001208060095b4 */ /* 0x0007e20008011000 */
[----:B------:R3:W-:Y:S01]  /*5110*/  @!P4 SYNCS.ARRIVE.TRANS64.RED.A0TR RZ, [UR4+0x38], R23 ;  /* 0x00003817ffffc9a7 */ /* 0x0007e20008300404 */
[----:B------:R-:W-:Y:S01]  /*5120*/  UPLOP3.LUT UP1, UPT, UPT, UPT, UPT, 0x80, 0x8 ;  /* 0x000000000008789c */ /* 0x000fe20003f2f070 */
[----:B------:R-:W-:Y:S01]  /*5130*/  SYNCS.ARRIVE.TRANS64.RED.A1T0 RZ, [UR13], RZ ;  /* 0x000000ffffff79a7 */ /* 0x000fe2000810040d */
[----:B------:R-:W-:Y:S09]  /*5140*/  @P3 BRA `(.L_x_80) ;  /* 0xfffffff000903947 */ /* 0x000ff2000383ffff */
[----:B------:R-:W-:-:S04]  /*5150*/  SHF.L.U32 R3, R32, 0x1f, RZ ;  /* 0x0000001f20037819 */ /* 0x000fc800000006ff */
[----:B------:R-:W1:Y:S02]  /*5160*/  SYNCS.PHASECHK.TRANS64.TRYWAIT P0, [UR4+0x40], R3 ;  /* 0x00004003ff0075a7 */ /* 0x000e640008001104 */
[----:B-1----:R-:W-:Y:S05]  /*5170*/  @!P0 BRA `(.L_x_81) ;  /* 0x0000003c002c8947 */ /* 0x002fea0003800000 */
.L_x_167:
[----:B------:R-:W2:Y:S02]  /*5180*/  SYNCS.PHASECHK.TRANS64.TRYWAIT P0, [UR4+0x48], R3 ;  /* 0x00004803ff0075a7 */ /* 0x000ea40008001104 */
[----:B--2---:R-:W-:Y:S05]  /*5190*/  @!P0 BRA `(.L_x_82) ;  /* 0x0000003c003c8947 */ /* 0x004fea0003800000 */
.L_x_169:
[----:B------:R-:W2:Y:S02]  /*51a0*/  SYNCS.PHASECHK.TRANS64.TRYWAIT P0, [UR4+0x50], R3 ;  /* 0x00005003ff0075a7 */ /* 0x000ea40008001104 */
[----:B--2---:R-:W-:Y:S05]  /*51b0*/  @!P0 BRA `(.L_x_83) ;  /* 0x0000003c004c8947 */ /* 0x004fea0003800000 */
.L_x_171:
[----:B-1----:R-:W-:-:S07]  /*51c0*/  MOV R0, UR4 ;  /* 0x0000000400007c02 */ /* 0x002fce0008000f00 */
.L_x_84:
[----:B-1----:R-:W-:-:S04]  /*51d0*/  SHF.L.U32 R3, R32, 0x1f, RZ ;  /* 0x0000001f20037819 */ /* 0x002fc800000006ff */
[----:B------:R1:W2:Y:S03]  /*51e0*/  SYNCS.PHASECHK.TRANS64.TRYWAIT P0, [R0+URZ+0x58], R3 ;  /* 0x00005803000075a7 */ /* 0x0002a600080011ff */
[----:B--2---:R-:W-:Y:S05]  /*51f0*/  @!P0 NANOSLEEP.SYNCS 0x989680 ;  /* 0x009896800000895d */ /* 0x004fea0003900000 */
[----:B------:R-:W2:Y:S02]  /*5200*/  @!P0 SYNCS.PHASECHK.TRANS64 P0, [R0+URZ+0x58], R3 ;  /* 0x00005803000085a7 */ /* 0x000ea400080010ff */
[----:B--23--:R-:W-:Y:S05]  /*5210*/  @P0 EXIT ;  /* 0x000000000000094d */ /* 0x00cfea0003800000 */
[----:B------:R-:W-:Y:S05]  /*5220*/  BRA `(.L_x_84) ;  /* 0xfffffffc00e87947 */ /* 0x000fea000383ffff */
.L_x_69:
[----:B------:R-:W-:-:S06]  /*5230*/  UISETP.GE.AND UP1, UPT, UR10, 0x4, UPT ;  /* 0x000000040a00788c */ /* 0x000fcc000bf26270 */
[----:B------:R-:W-:-:S13]  /*5240*/  PLOP3.LUT P0, PT, PT, PT, UP1, 0x80, 0x8 ;  /* 0x000000000008781c */ /* 0x000fda0003f0f018 */
[----:B------:R-:W-:Y:S05]  /*5250*/  @!P0 EXIT ;  /* 0x000000000000894d */ /* 0x000fea0003800000 */
[----:B------:R-:W-:Y:S01]  /*5260*/  BAR.SYNC.DEFER_BLOCKING 0x6, 0xa0 ;  /* 0x0182800000007b1d */ /* 0x000fe20000010000 */
[C---:B------:R-:W-:Y:S01]  /*5270*/  IMAD.SHL.U32 R7, R72.reuse, 0x20, RZ ;  /* 0x0000002048077824 */ /* 0x040fe200078e00ff */
[C---:B------:R-:W-:Y:S01]  /*5280*/  LOP3.LUT P0, RZ, R72.reuse, 0x4, RZ, 0xc0, !PT ;  /* 0x0000000448ff7812 */ /* 0x040fe2000780c0ff */
[C---:B------:R-:W-:Y:S01]  /*5290*/  IMAD.SHL.U32 R64, R72.reuse, 0x10, RZ ;  /* 0x0000001048407824 */ /* 0x040fe200078e00ff */
[----:B------:R-:W-:Y:S01]  /*52a0*/  CS2R R68, SRZ ;  /* 0x0000000000447805 */ /* 0x000fe2000001ff00 */
[C---:B------:R-:W-:Y:S01]  /*52b0*/  IMAD.SHL.U32 R5, R72.reuse, 0x4, RZ ;  /* 0x0000000448057824 */ /* 0x040fe200078e00ff */
[----:B------:R-:W-:Y:S02]  /*52c0*/  UMOV UR36, 0x400 ;  /* 0x0000040000247882 */ /* 0x000fe40000000000 */
[----:B------:R-:W1:Y:S01]  /*52d0*/  LDC R63, c[0x0][0x370] ;  /* 0x0000dc00ff3f7b82 */ /* 0x000e620000000800 */
[----:B------:R-:W-:Y:S01]  /*52e0*/  ULEA UR36, UR45, UR36, 0x18 ;  /* 0x000000242d247291 */ /* 0x000fe2000f8ec0ff */
[----:B------:R-:W-:Y:S01]  /*52f0*/  LOP3.LUT R0, R7, 0xc0, RZ, 0xc0, !PT ;  /* 0x000000c007007812 */ /* 0x000fe200078ec0ff */
[----:B------:R-:W-:Y:S01]  /*5300*/  IMAD.U32 R32, R72, 0x10000, RZ ;  /* 0x0001000048207824 */ /* 0x000fe200078e00ff */
[----:B------:R-:W-:Y:S01]  /*5310*/  LOP3.LUT R64, R64, 0x600, RZ, 0xc0, !PT ;  /* 0x0000060040407812 */ /* 0x000fe200078ec0ff */
[----:B------:R-:W-:Y:S01]  /*5320*/  UIADD3 UR4, UPT, UPT, UR36, 0x200, URZ ;  /* 0x0000020024047890 */ /* 0x000fe2000fffe0ff */
[----:B------:R-:W-:Y:S01]  /*5330*/  LOP3.LUT R5, R0, 0x18, R5, 0xf8, !PT ;  /* 0x0000001800057812 */ /* 0x000fe200078ef805 */
[----:B------:R-:W-:Y:S01]  /*5340*/  IMAD.MOV.U32 R71, RZ, RZ, 0x20 ;  /* 0x00000020ff477424 */ /* 0x000fe200078e00ff */
[----:B------:R-:W2:Y:S01]  /*5350*/  LDC R28, c[0x0][0xb0c] ;  /* 0x0002c300ff1c7b82 */ /* 0x000ea20000000800 */
[----:B------:R-:W-:Y:S01]  /*5360*/  SHF.R.U32.HI R0, RZ, 0x1, R72 ;  /* 0x00000001ff007819 */ /* 0x000fe20000011648 */
[----:B------:R-:W-:Y:S01]  /*5370*/  IMAD.MOV.U32 R70, RZ, RZ, 0x1 ;  /* 0x00000001ff467424 */ /* 0x000fe200078e00ff */
[--C-:B------:R-:W-:Y:S01]  /*5380*/  LOP3.LUT R64, R64, 0x20, R7.reuse, 0xf8, !PT ;  /* 0x0000002040407812 */ /* 0x100fe200078ef807 */
[----:B------:R-:W-:Y:S01]  /*5390*/  IMAD.MOV.U32 R30, RZ, RZ, RZ ;  /* 0x000000ffff1e7224 */ /* 0x000fe200078e00ff */
[----:B------:R-:W-:Y:S01]  /*53a0*/  LOP3.LUT R32, R32, 0x600000, RZ, 0xc0, !PT ;  /* 0x0060000020207812 */ /* 0x000fe200078ec0ff */
[----:B------:R-:W-:Y:S01]  /*53b0*/  IMAD.MOV.U32 R75, RZ, RZ, RZ ;  /* 0x000000ffff4b7224 */ /* 0x000fe200078e00ff */
[----:B------:R-:W-:Y:S01]  /*53c0*/  LOP3.LUT R5, R5, 0x8, R0, 0x78, !PT ;  /* 0x0000000805057812 */ /* 0x000fe200078e7800 */
[----:B------:R-:W4:Y:S01]  /*53d0*/  LDC R61, c[0x0][0xb20] ;  /* 0x0002c800ff3d7b82 */ /* 0x000f220000000800 */
[----:B------:R-:W3:Y:S01]  /*53e0*/  LDS R3, [UR36+0x120] ;  /* 0x00012024ff037984 */ /* 0x000ee20008000800 */
[----:B------:R-:W-:Y:S01]  /*53f0*/  LOP3.LUT R64, R64, 0x100, R7, 0xf8, !PT ;  /* 0x0000010040407812 */ /* 0x000fe200078ef807 */
[----:B------:R-:W-:Y:S01]  /*5400*/  IMAD.U32 R66, RZ, RZ, UR4 ;  /* 0x00000004ff427e24 */ /* 0x000fe2000f8e00ff */
[----:B------:R-:W-:Y:S01]  /*5410*/  LOP3.LUT R72, R72, 0x60, RZ, 0xc0, !PT ;  /* 0x0000006048487812 */ /* 0x000fe200078ec0ff */
[----:B------:R-:W1:Y:S01]  /*5420*/  LDCU.64 UR50, c[0x0][0x348] ;  /* 0x00006900ff3277ac */ /* 0x000e620008000a00 */
[----:B------:R-:W-:-:S02]  /*5430*/  LOP3.LUT R64, R64, R5, RZ, 0xfc, !PT ;  /* 0x0000000540407212 */ /* 0x000fc400078efcff */
[----:B------:R-:W1:Y:S01]  /*5440*/  LDC R27, c[0x0][0xb30] ;  /* 0x0002cc00ff1b7b82 */ /* 0x000e620000000800 */
[----:B------:R-:W-:Y:S01]  /*5450*/  SEL R71, R71, 0xffffffe0, !P0 ;  /* 0xffffffe047477807 */ /* 0x000fe20004000000 */
[----:B------:R-:W1:Y:S01]  /*5460*/  LDCU.64 UR46, c[0x0][0x888] ;  /* 0x00011100ff2e77ac */ /* 0x000e620008000a00 */
[----:B------:R-:W1:Y:S05]  /*5470*/  LDCU.64 UR48, c[0x0][0x890] ;  /* 0x00011200ff3077ac */ /* 0x000e6a0008000a00 */
[----:B------:R-:W1:Y:S01]  /*5480*/  LDC.64 R56, c[0x0][0xb10] ;  /* 0x0002c400ff387b82 */ /* 0x000e620000000a00 */
[----:B------:R-:W-:Y:S01]  /*5490*/  UMOV UR39, URZ ;  /* 0x000000ff00277c82 */ /* 0x000fe20008000000 */
[----:B------:R-:W-:-:S06]  /*54a0*/  UMOV UR37, URZ ;  /* 0x000000ff00257c82 */ /* 0x000fcc0008000000 */
[----:B------:R-:W1:Y:S08]  /*54b0*/  LDC.64 R24, c[0x0][0xb18] ;  /* 0x0002c600ff187b82 */ /* 0x000e700000000a00 */
[----:B------:R-:W1:Y:S08]  /*54c0*/  LDC.64 R22, c[0x0][0xb28] ;  /* 0x0002ca00ff167b82 */ /* 0x000e700000000a00 */
[----:B------:R-:W1:Y:S01]  /*54d0*/  LDC.64 R54, c[0x0][0x8b0] ;  /* 0x00022c00ff367b82 */ /* 0x000e620000000a00 */
[----:B---3--:R-:W-:-:S07]  /*54e0*/  IMAD.IADD R32, R3, 0x1, R32 ;  /* 0x0000000103207824 */ /* 0x008fce00078e0220 */
[----:B------:R-:W3:Y:S08]  /*54f0*/  LDC.64 R52, c[0x0][0x8a8] ;  /* 0x00022a00ff347b82 */ /* 0x000ef00000000a00 */
[----:B--2-4-:R-:W1:Y:S02]  /*5500*/  LDC R62, c[0x0][0x374] ;  /* 0x0000dd00ff3e7b82 */ /* 0x014e640000000800 */
.L_x_128:
[C---:B------:R-:W-:Y:S02]  /*5510*/  LEA R0, R75.reuse, UR36, 0x3 ;  /* 0x000000244b007c11 */ /* 0x040fe4000f8e18ff */
[----:B------:R-:W-:Y:S02]  /*5520*/  SHF.L.U32 R3, R68, 0x1f, RZ ;  /* 0x0000001f44037819 */ /* 0x000fe400000006ff */
[----:B------:R-:W-:Y:S02]  /*5530*/  LEA R16, R75, UR36, 0x4 ;  /* 0x000000244b107c11 */ /* 0x000fe4000f8e20ff */
[----:B------:R-:W2:Y:S02]  /*5540*/  SYNCS.PHASECHK.TRANS64.TRYWAIT P0, [R0+URZ+0x70], R3 ;  /* 0x00007003000075a7 */ /* 0x000ea400080011ff */
[----:B-12---:R-:W-:Y:S05]  /*5550*/  @!P0 BRA `(.L_x_85) ;  /* 0x00000038007c8947 */ /* 0x006fea0003800000 */
.L_x_172:
[----:B------:R-:W4:Y:S01]  /*5560*/  LDC.64 R12, c[0x0][0xb10] ;  /* 0x0002c400ff0c7b82 */ /* 0x000f220000000a00 */
[----:B------:R-:W3:Y:S01]  /*5570*/  LDS.128 R16, [R16+0x100] ;  /* 0x0001000010107984 */ /* 0x000ee20000000c00 */
[----:B-1----:R-:W-:Y:S01]  /*5580*/  ISETP.NE.AND P1, PT, R27, 0x1, PT ;  /* 0x000000011b00780c */ /* 0x002fe20003f25270 */
[----:B--2---:R-:W-:Y:S01]  /*5590*/  VIADD R0, R0, 0x80 ;  /* 0x0000008000007836 */ /* 0x004fe20000000000 */
[----:B------:R-:W-:Y:S04]  /*55a0*/  ISETP.GE.AND P0, PT, R26, 0x1, PT ;  /* 0x000000011a00780c */ /* 0x000fe80003f06270 */
[----:B------:R-:W1:Y:S01]  /*55b0*/  LDC.64 R10, c[0x0][0xb18] ;  /* 0x0002c600ff0a7b82 */ /* 0x000e620000000a00 */
[----:B------:R-:W-:Y:S01]  /*55c0*/  PRMT R0, RZ, 0x654, R0 ;  /* 0x00000654ff007816 */ /* 0x000fe20000000000 */
[----:B------:R-:W-:Y:S01]  /*55d0*/  @!PT LDS RZ, [RZ] ;  /* 0x00000000fffff984 */ /* 0x000fe20000000800 */
[----:B------:R-:W-:Y:S01]  /*55e0*/  @!PT LDS RZ, [RZ] ;  /* 0x00000000fffff984 */ /* 0x000fe20000000800 */
[----:B------:R-:W-:Y:S01]  /*55f0*/  @!PT LDS RZ, [RZ] ;  /* 0x00000000fffff984 */ /* 0x000fe20000000800 */
[----:B------:R-:W-:Y:S01]  /*5600*/  @!PT LDS RZ, [RZ] ;  /* 0x00000000fffff984 */ /* 0x000fe20000000800 */
[----:B------:R2:W-:Y:S06]  /*5610*/  MEMBAR.ALL.CTA ;  /* 0x0000000000007992 */ /* 0x0005ec0000008000 */
[----:B--2---:R-:W2:Y:S01]  /*5620*/  FENCE.VIEW.ASYNC.S ;  /* 0x00000000000073c6 */ /* 0x004ea20000000000 */
[----:B------:R-:W1:Y:S08]  /*5630*/  @!P1 LDC R14, c[0x0][0xb20] ;  /* 0x0002c800ff0e9b82 */ /* 0x000e700000000800 */
[----:B------:R-:W1:Y:S01]  /*5640*/  @!P1 LDC R9, c[0x0][0xb0c] ;  /* 0x0002c300ff099b82 */ /* 0x000e620000000800 */
[----:B--2---:R2:W-:Y:S01]  /*5650*/  SYNCS.ARRIVE.TRANS64.RED.A1T0 RZ, [R0+URZ], RZ ;  /* 0x000000ff00ff79a7 */ /* 0x0045e200081004ff */
[----:B---3--:R-:W-:Y:S04]  /*5660*/  LOP3.LUT P4, RZ, R18, 0x1, RZ, 0xc0, !PT ;  /* 0x0000000112ff7812 */ /* 0x008fe8000788c0ff */
[----:B------:R-:W-:Y:S09]  /*5670*/  P2R R73, PR, RZ, 0x10 ;  /* 0x00000010ff497803 */ /* 0x000ff20000000000 */
[----:B------:R-:W-:Y:S02]  /*5680*/  @P4 MOV R31, R16 ;  /* 0x00000010001f4202 */ /* 0x000fe40000000f00 */
[----:B------:R-:W-:Y:S01]  /*5690*/  @P4 LOP3.LUT R29, R17, 0xffff, RZ, 0xc0, !PT ;  /* 0x0000ffff111d4812 */ /* 0x000fe200078ec0ff */
[----:B--2-4-:R-:W-:Y:S06]  /*56a0*/  @!P0 BRA `(.L_x_86) ;  /* 0x0000000000a48947 */ /* 0x014fec0003800000 */
[----:B------:R-:W-:Y:S01]  /*56b0*/  IMAD.HI.U32 R36, R62, R25, RZ ;  /* 0x000000193e247227 */ /* 0x000fe200078e00ff */
[----:B------:R-:W-:Y:S02]  /*56c0*/  ISETP.NE.AND P0, PT, R24, 0x1, PT ;  /* 0x000000011800780c */ /* 0x000fe40003f05270 */
[----:B------:R-:W-:Y:S01]  /*56d0*/  ISETP.NE.AND P2, PT, R26, 0x1, PT ;  /* 0x000000011a00780c */ /* 0x000fe20003f45270 */
[-C--:B------:R-:W-:Y:S01]  /*56e0*/  IMAD.HI.U32 R34, R63, R56.reuse, RZ ;  /* 0x000000383f227227 */ /* 0x080fe200078e00ff */
[----:B------:R-:W-:Y:S02]  /*56f0*/  SHF.R.U32.HI R37, RZ, R61, R36 ;  /* 0x0000003dff257219 */ /* 0x000fe40000011624 */
[----:B------:R-:W-:Y:S01]  /*5700*/  ISETP.NE.AND P3, PT, R28, 0x1, PT ;  /* 0x000000011c00780c */ /* 0x000fe20003f65270 */
[----:B------:R-:W-:Y:S01]  /*5710*/  IMAD.HI.U32 R40, R29, R25, RZ ;  /* 0x000000191d287227 */ /* 0x000fe200078e00ff */
[----:B------:R-:W-:Y:S02]  /*5720*/  SHF.R.U32.HI R34, RZ, R57, R34 ;  /* 0x00000039ff227219 */ /* 0x000fe40000011622 */
[----:B------:R-:W-:Y:S01]  /*5730*/  SEL R3, R62, R37, !P0 ;  /* 0x000000253e037207 */ /* 0x000fe20004000000 */
[----:B------:R-:W-:Y:S01]  /*5740*/  IMAD.HI.U32 R38, R31, R56, RZ ;  /* 0x000000381f267227 */ /* 0x000fe200078e00ff */
[----:B------:R-:W-:Y:S03]  /*5750*/  SEL R7, R63, R34, !P3 ;  /* 0x000000223f077207 */ /* 0x000fe60005800000 */
[-C--:B------:R-:W-:Y:S01]  /*5760*/  IMAD.HI.U32 R34, R3, R22.reuse, RZ ;  /* 0x0000001603227227 */ /* 0x080fe200078e00ff */
[----:B------:R-:W-:Y:S03]  /*5770*/  SHF.R.U32.HI R38, RZ, R57, R38 ;  /* 0x00000039ff267219 */ /* 0x000fe60000011626 */
[----:B------:R-:W-:Y:S01]  /*5780*/  IMAD.HI.U32 R36, R7, R22, RZ ;  /* 0x0000001607247227 */ /* 0x000fe200078e00ff */
[----:B------:R-:W-:Y:S02]  /*5790*/  @P2 SHF.R.U32.HI R3, RZ, R23, R34 ;  /* 0x00000017ff032219 */ /* 0x000fe40000011622 */
[----:B------:R-:W-:Y:S02]  /*57a0*/  SHF.R.U32.HI R34, RZ, R61, R40 ;  /* 0x0000003dff227219 */ /* 0x000fe40000011628 */
[----:B------:R-:W-:Y:S01]  /*57b0*/  @P2 SHF.R.U32.HI R7, RZ, R23, R36 ;  /* 0x00000017ff072219 */ /* 0x000fe20000011624 */
[C---:B------:R-:W-:Y:S01]  /*57c0*/  IMAD R2, R26.reuse, R3, RZ ;  /* 0x000000031a027224 */ /* 0x040fe200078e02ff */
[----:B------:R-:W-:Y:S02]  /*57d0*/  SEL R5, R29, R34, !P0 ;  /* 0x000000221d057207 */ /* 0x000fe40004000000 */
[----:B------:R-:W-:Y:S01]  /*57e0*/  SEL R3, R31, R38, !P3 ;  /* 0x000000261f037207 */ /* 0x000fe20005800000 */
[----:B------:R-:W-:Y:S01]  /*57f0*/  IMAD R4, R26, R7, RZ ;  /* 0x000000071a047224 */ /* 0x000fe200078e02ff */
[C---:B------:R-:W-:Y:S01]  /*5800*/  ISETP.GE.AND P0, PT, R5.reuse, R2, PT ;  /* 0x000000020500720c */ /* 0x040fe20003f06270 */
[----:B------:R-:W-:Y:S03]  /*5810*/  IMAD.HI.U32 R6, R5, R22, RZ ;  /* 0x0000001605067227 */ /* 0x000fe600078e00ff */
[----:B------:R-:W-:Y:S01]  /*5820*/  ISETP.GE.OR P0, PT, R3, R4, P0 ;  /* 0x000000040300720c */ /* 0x000fe20000706670 */
[----:B------:R-:W-:Y:S01]  /*5830*/  IMAD.MOV R4, RZ, RZ, -R3 ;  /* 0x000000ffff047224 */ /* 0x000fe200078e0a03 */
[-C--:B------:R-:W-:Y:S03]  /*5840*/  SHF.R.U32.HI R6, RZ, R23.reuse, R6 ;  /* 0x00000017ff067219 */ /* 0x080fe60000011606 */
[----:B------:R-:W-:Y:S01]  /*5850*/  IMAD R31, R28, R4, R31 ;  /* 0x000000041c1f7224 */ /* 0x000fe200078e021f */
[----:B------:R-:W-:Y:S05]  /*5860*/  SEL R15, R5, R6, !P2 ;  /* 0x00000006050f7207 */ /* 0x000fea0005000000 */
[----:B------:R-:W-:Y:S02]  /*5870*/  IMAD.MOV R6, RZ, RZ, -R15 ;  /* 0x000000ffff067224 */ /* 0x000fe400078e0a0f */
[C---:B------:R-:W-:Y:S04]  /*5880*/  @!P0 IMAD.HI.U32 R2, R3.reuse, R22, RZ ;  /* 0x0000001603028227 */ /* 0x040fe800078e00ff */
[----:B------:R-:W-:Y:S01]  /*5890*/  IMAD R6, R26, R6, R5 ;  /* 0x000000061a067224 */ /* 0x000fe200078e0205 */
[----:B------:R-:W-:Y:S04]  /*58a0*/  @!P0 SHF.R.U32.HI R2, RZ, R23, R2 ;  /* 0x00000017ff028219 */ /* 0x000fe80000011602 */
[----:B------:R-:W-:Y:S02]  /*58b0*/  @!P0 SEL R0, R3, R2, !P2 ;  /* 0x0000000203008207 */ /* 0x000fe40005000000 */
[----:B------:R-:W-:Y:S02]  /*58c0*/  IADD3 R2, PT, PT, -R5, RZ, RZ ;  /* 0x000000ff05027210 */ /* 0x000fe40007ffe1ff */
[----:B------:R-:W-:Y:S01]  /*58d0*/  @!P0 IADD3 R8, PT, PT, R15, -R0, RZ ;  /* 0x800000000f088210 */ /* 0x000fe20007ffe0ff */
[----:B------:R-:W-:Y:S02]  /*58e0*/  @!P0 IMAD R0, R7, R6, R0 ;  /* 0x0000000607008224 */ /* 0x000fe400078e0200 */
[----:B------:R-:W-:Y:S02]  /*58f0*/  IMAD R29, R24, R2, R29 ;  /* 0x00000002181d7224 */ /* 0x000fe400078e021d */
[----:B------:R-:W-:Y:S02]  /*5900*/  @!P0 IMAD R5, R8, R26, R3 ;  /* 0x0000001a08058224 */ /* 0x000fe400078e0203 */
[----:B------:R-:W-:Y:S04]  /*5910*/  @!P0 IMAD.MOV.U32 R3, RZ, RZ, R0 ;  /* 0x000000ffff038224 */ /* 0x000fe800078e0000 */
[----:B------:R-:W-:Y:S02]  /*5920*/  IMAD R31, R3, R28, R31 ;  /* 0x0000001c031f7224 */ /* 0x000fe400078e021f */
[----:B------:R-:W-:Y:S07]  /*5930*/  IMAD R29, R5, R24, R29 ;  /* 0x00000018051d7224 */ /* 0x000fee00078e021d */
.L_x_86:
[----:B-1----:R-:W-:Y:S01]  /*5940*/  @!P1 ISETP.NE.AND P0, PT, R10, 0x1, PT ;  /* 0x000000010a00980c */ /* 0x002fe20003f05270 */
[----:B------:R-:W-:Y:S01]  /*5950*/  @!P1 IMAD.HI.U32 R3, R29, R11, RZ ;  /* 0x0000000b1d039227 */ /* 0x000fe200078e00ff */
[----:B------:R-:W-:Y:S01]  /*5960*/  R2UR UR5, R21 ;  /* 0x00000000150572ca */ /* 0x000fe200000e0000 */
[----:B------:R-:W-:Y:S01]  /*5970*/  BSSY.RECONVERGENT B6, `(.L_x_87) ;  /* 0x0000031000067945 */ /* 0x000fe20003800200 */
[----:B------:R-:W-:Y:S01]  /*5980*/  R2UR UR4, R20 ;  /* 0x00000000140472ca */ /* 0x000fe200000e0000 */
[----:B------:R-:W-:Y:S01]  /*5990*/  @!P1 IMAD.HI.U32 R0, R31, R12, RZ ;  /* 0x0000000c1f009227 */ /* 0x000fe200078e00ff */
[----:B------:R-:W-:Y:S02]  /*59a0*/  @!P1 SHF.R.U32.HI R2, RZ, R14, R3 ;  /* 0x0000000eff029219 */ /* 0x000fe40000011603 */
[----:B------:R-:W-:Y:S01]  /*59b0*/  @!P1 ISETP.NE.AND P2, PT, R9, 0x1, PT ;  /* 0x000000010900980c */ /* 0x000fe20003f45270 */
[----:B------:R-:W-:Y:S01]  /*59c0*/  VIADD R75, R75, 0x1 ;  /* 0x000000014b4b7836 */ /* 0x000fe20000000000 */
[----:B------:R-:W-:Y:S02]  /*59d0*/  @!P1 SEL R2, R29, R2, !P0 ;  /* 0x000000021d029207 */ /* 0x000fe40004000000 */
[----:B------:R-:W-:Y:S02]  /*59e0*/  @!P1 SHF.R.U32.HI R0, RZ, R13, R0 ;  /* 0x0000000dff009219 */ /* 0x000fe40000011600 */
[----:B------:R-:W-:Y:S01]  /*59f0*/  LOP3.LUT P0, RZ, R66, 0x1b0, RZ, 0xc0, !PT ;  /* 0x000001b042ff7812 */ /* 0x000fe2000780c0ff */
[----:B------:R-:W-:Y:S01]  /*5a00*/  USHF.L.U32 UR42, UR5, 0x6, URZ ;  /* 0x00000006052a7899 */ /* 0x000fe200080006ff */
[----:B------:R-:W-:Y:S01]  /*5a10*/  @!P1 SEL R3, R31, R0, !P2 ;  /* 0x000000001f039207 */ /* 0x000fe20005000000 */
[----:B------:R-:W-:Y:S01]  /*5a20*/  USHF.L.U32 UR41, UR4, 0x7, URZ ;  /* 0x0000000704297899 */ /* 0x000fe200080006ff */
[----:B------:R-:W-:Y:S03]  /*5a30*/  @P4 SHF.R.U32.HI R67, RZ, 0x10, R17 ;  /* 0x00000010ff434819 */ /* 0x000fe60000011611 */
[----:B------:R-:W-:Y:S02]  /*5a40*/  @!P1 IMAD.IADD R0, R2, 0x1, -R3 ;  /* 0x0000000102009824 */ /* 0x000fe400078e0a03 */
[----:B------:R-:W-:Y:S02]  /*5a50*/  @!P1 IMAD.IADD R2, R3, 0x1, -R2 ;  /* 0x0000000103029824 */ /* 0x000fe400078e0a02 */
[----:B------:R-:W-:Y:S02]  /*5a60*/  @!P1 IMAD R31, R0, R9, R31 ;  /* 0x00000009001f9224 */ /* 0x000fe400078e021f */
[----:B------:R-:W-:Y:S01]  /*5a70*/  @!P1 IMAD R29, R2, R10, R29 ;  /* 0x0000000a021d9224 */ /* 0x000fe200078e021d */
[----:B------:R-:W-:Y:S06]  /*5a80*/  @!P0 BRA `(.L_x_88) ;  /* 0x00000000007c8947 */ /* 0x000fec0003800000 */
[----:B------:R-:W1:Y:S01]  /*5a90*/  LDCU.64 UR8, c[0x4][0x80] ;  /* 0x01001000ff0877ac */ /* 0x000e620008000a00 */
[----:B------:R-:W-:Y:S01]  /*5aa0*/  MOV R2, 0x0 ;  /* 0x0000000000027802 */ /* 0x000fe20000000f00 */
[----:B------:R-:W-:Y:S02]  /*5ab0*/  HFMA2 R12, -RZ, RZ, 0, 5.9604644775390625e-08 ;  /* 0x00000001ff0c7431 */ /* 0x000fe400000001ff */
[----:B------:R-:W-:Y:S01]  /*5ac0*/  IMAD.MOV.U32 R8, RZ, RZ, 0x70 ;  /* 0x00000070ff087424 */ /* 0x000fe200078e00ff */
[----:B------:R2:W3:Y:S01]  /*5ad0*/  LDC.64 R14, c[0x4][R2] ;  /* 0x01000000020e7b82 */ /* 0x0004e20000000a00 */
[----:B------:R-:W4:Y:S01]  /*5ae0*/  LDCU.64 UR6, c[0x4][0x88] ;  /* 0x01001100ff0677ac */ /* 0x000f220008000a00 */
[----:B------:R-:W-:Y:S01]  /*5af0*/  IMAD.MOV.U32 R13, RZ, RZ, RZ ;  /* 0x000000ffff0d7224 */ /* 0x000fe200078e00ff */
[----:B------:R-:W2:Y:S01]  /*5b00*/  LDCU.64 UR4, c[0x4][0x8] ;  /* 0x01000100ff0477ac */ /* 0x000ea20008000a00 */
[----:B-1----:R-:W-:Y:S01]  /*5b10*/  MOV R5, UR9 ;  /* 0x0000000900057c02 */ /* 0x002fe20008000f00 */
[----:B------:R-:W-:Y:S01]  /*5b20*/  IMAD.U32 R4, RZ, RZ, UR8 ;  /* 0x00000008ff047e24 */ /* 0x000fe2000f8e00ff */
[----:B----4-:R-:W-:Y:S01]  /*5b30*/  MOV R7, UR7 ;  /* 0x0000000700077c02 */ /* 0x010fe20008000f00 */
[----:B------:R-:W-:Y:S01]  /*5b40*/  IMAD.U32 R6, RZ, RZ, UR6 ;  /* 0x00000006ff067e24 */ /* 0x000fe2000f8e00ff */
[----:B--2---:R-:W-:Y:S01]  /*5b50*/  MOV R11, UR5 ;  /* 0x00000005000b7c02 */ /* 0x004fe20008000f00 */
[----:B------:R-:W-:Y:S02]  /*5b60*/  IMAD.U32 R10, RZ, RZ, UR4 ;  /* 0x00000004ff0a7e24 */ /* 0x000fe4000f8e00ff */
[----:B------:R-:W-:Y:S07]  /*5b70*/  LEPC R20, `(.L_x_89) ;  /* 0x000000001014794e */ /* 0x000fee0000000000 */
[----:B---3-5:R-:W-:Y:S05]  /*5b80*/  CALL.ABS.NOINC R14 ;  /* 0x000000000e007343 */ /* 0x028fea0003c00000 */
.L_x_89:
[----:B------:R-:W1:Y:S01]  /*5b90*/  LDCU.64 UR8, c[0x4][0x80] ;  /* 0x01001000ff0877ac */ /* 0x000e620008000a00 */
[----:B------:R-:W2:Y:S01]  /*5ba0*/  LDC.64 R2, c[0x4][R2] ;  /* 0x0100000002027b82 */ /* 0x000ea20000000a00 */
[----:B------:R-:W-:Y:S02]  /*5bb0*/  HFMA2 R12, -RZ, RZ, 0, 5.9604644775390625e-08 ;  /* 0x00000001ff0c7431 */ /* 0x000fe400000001ff */
[----:B------:R-:W-:Y:S02]  /*5bc0*/  IMAD.MOV.U32 R8, RZ, RZ, 0x70 ;  /* 0x00000070ff087424 */ /* 0x000fe400078e00ff */
[----:B------:R-:W-:Y:S01]  /*5bd0*/  IMAD.MOV.U32 R13, RZ, RZ, RZ ;  /* 0x000000ffff0d7224 */ /* 0x000fe200078e00ff */
[----:B------:R-:W3:Y:S01]  /*5be0*/  LDCU.64 UR6, c[0x4][0x88] ;  /* 0x01001100ff0677ac */ /* 0x000ee20008000a00 */
[----:B------:R-:W4:Y:S01]  /*5bf0*/  LDCU.64 UR4, c[0x4][0x8] ;  /* 0x01000100ff0477ac */ /* 0x000f220008000a00 */
[----:B-1----:R-:W-:Y:S02]  /*5c00*/  MOV R4, UR8 ;  /* 0x0000000800047c02 */ /* 0x002fe40008000f00 */
[----:B------:R-:W-:Y:S02]  /*5c10*/  MOV R5, UR9 ;  /* 0x0000000900057c02 */ /* 0x000fe40008000f00 */
[----:B---3--:R-:W-:Y:S01]  /*5c20*/  MOV R7, UR7 ;  /* 0x0000000700077c02 */ /* 0x008fe20008000f00 */
[----:B------:R-:W-:Y:S01]  /*5c30*/  IMAD.U32 R6, RZ, RZ, UR6 ;  /* 0x00000006ff067e24 */ /* 0x000fe2000f8e00ff */
[----:B----4-:R-:W-:Y:S01]  /*5c40*/  MOV R11, UR5 ;  /* 0x00000005000b7c02 */ /* 0x010fe20008000f00 */
[----:B------:R-:W-:Y:S02]  /*5c50*/  IMAD.U32 R10, RZ, RZ, UR4 ;  /* 0x00000004ff0a7e24 */ /* 0x000fe4000f8e00ff */
[----:B------:R-:W-:Y:S07]  /*5c60*/  LEPC R20, `(.L_x_88) ;  /* 0x000000001014794e */ /* 0x000fee0000000000 */
[----:B--2---:R-:W-:Y:S05]  /*5c70*/  CALL.ABS.NOINC R2 ;  /* 0x0000000002007343 */ /* 0x004fea0003c00000 */
.L_x_88:
[----:B------:R-:W-:Y:S05]  /*5c80*/  BSYNC.RECONVERGENT B6 ;  /* 0x0000000000067941 */ /* 0x000fea0003800200 */
.L_x_87:
[----:B------:R-:W-:Y:S01]  /*5c90*/  ISETP.NE.U32.AND P4, PT, R54, RZ, PT ;  /* 0x000000ff3600720c */ /* 0x000fe20003f85070 */
[----:B------:R-:W-:Y:S01]  /*5ca0*/  UISETP.NE.AND UP2, UPT, UR44, URZ, UPT ;  /* 0x000000ff2c00728c */ /* 0x000fe2000bf45270 */
[----:B------:R-:W-:Y:S01]  /*5cb0*/  ISETP.NE.U32.AND P2, PT, RZ, UR46, PT ;  /* 0x0000002eff007c0c */ /* 0x000fe2000bf45070 */
[----:B------:R-:W-:Y:S01]  /*5cc0*/  UISETP.NE.U32.AND UP1, UPT, UR48, URZ, UPT ;  /* 0x000000ff3000728c */ /* 0x000fe2000bf25070 */
[----:B------:R-:W-:Y:S01]  /*5cd0*/  ISETP.NE.AND.EX P4, PT, R55, RZ, PT, P4 ;  /* 0x000000ff3700720c */ /* 0x000fe20003f85340 */
[----:B------:R-:W-:Y:S01]  /*5ce0*/  UPLOP3.LUT UP0, UPT, UPT, UPT, UPT, 0x40, 0x4 ;  /* 0x000000000004789c */ /* 0x000fe20003f0e870 */
[----:B------:R-:W-:Y:S01]  /*5cf0*/  ISETP.NE.AND.EX P2, PT, RZ, UR47, PT, P2 ;  /* 0x0000002fff007c0c */ /* 0x000fe2000bf45320 */
[----:B------:R-:W-:Y:S01]  /*5d00*/  UISETP.NE.AND.EX UP1, UPT, UR49, URZ, UPT, UP1 ;  /* 0x000000ff3100728c */ /* 0x000fe2000bf25310 */
[----:B------:R-:W-:Y:S04]  /*5d10*/  PLOP3.LUT P1, PT, PT, PT, UP2, 0x80, 0x8 ;  /* 0x000000000008781c */ /* 0x000fe80003f2f028 */
[----:B------:R-:W-:Y:S06]  /*5d20*/  @UP2 UPLOP3.LUT UP0, UPT, UPT, UPT, UP1, 0x80, 0x8 ;  /* 0x000000000008289c */ /* 0x000fec0003f0f010 */
[----:B------:R-:W-:Y:S01]  /*5d30*/  PLOP3.LUT P0, PT, PT, PT, UP0, 0x80, 0x8 ;  /* 0x000000000008781c */ /* 0x000fe20003f0f008 */
[----:B------:R-:W-:Y:S01]  /*5d40*/  @!UPT UIADD3 URZ, UPT, UPT, URZ, URZ, URZ ;  /* 0x000000fffffff290 */ /* 0x000fe2000fffe0ff */
[----:B------:R-:W-:Y:S11]  /*5d50*/  BRA.U !UP1, `(.L_x_90) ;  /* 0x0000000109387547 */ /* 0x000ff6000b800000 */
[----:B------:R-:W-:Y:S01]  /*5d60*/  UISETP.NE.U32.AND UP0, UPT, UR46, URZ, UPT ;  /* 0x000000ff2e00728c */ /* 0x000fe2000bf05070 */
[----:B------:R-:W-:Y:S02]  /*5d70*/  HFMA2 R0, -RZ, RZ, 0, 5.9604644775390625e-08 ;  /* 0x00000001ff007431 */ /* 0x000fe400000001ff */
[----:B------:R-:W-:Y:S01]  /*5d80*/  IMAD.MOV.U32 R59, RZ, RZ, 0x1 ;  /* 0x00000001ff3b7424 */ /* 0x000fe200078e00ff */
[----:B------:R-:W-:Y:S06]  /*5d90*/  UISETP.NE.AND.EX UP0, UPT, UR47, URZ, UPT, UP0 ;  /* 0x000000ff2f00728c */ /* 0x000fec000bf05300 */
[----:B------:R-:W-:Y:S05]  /*5da0*/  PLOP3.LUT P3, PT, PT, PT, UP0, 0x80, 0x8 ;  /* 0x000000000008781c */ /* 0x000fea0003f6f008 */
[----:B------:R-:W1:Y:S01]  /*5db0*/  @UP0 LDCU.64 UR4, c[0x0][0x888] ;  /* 0x00011100ff0407ac */ /* 0x000e620008000a00 */
[----:B------:R-:W-:Y:S07]  /*5dc0*/  @UP0 UIMAD UR6, UR60, UR48, URZ ;  /* 0x000000303c0602a4 */ /* 0x000fee000f8e02ff */
[----:B------:R-:W-:Y:S01]  /*5dd0*/  @!P3 PRMT R59, R0, 0x7610, R59 ;  /* 0x00007610003bb816 */ /* 0x000fe2000000003b */
[----:B-1----:R-:W-:Y:S06]  /*5de0*/  @UP0 UIMAD.WIDE UR4, UR6, 0x4, UR4 ;  /* 0x00000004060408a5 */ /* 0x002fec000f8e0204 */
[----:B------:R-:W-:Y:S01]  /*5df0*/  IMAD.U32 R2, RZ, RZ, UR4 ;  /* 0x00000004ff027e24 */ /* 0x000fe2000f8e00ff */
[----:B------:R-:W-:Y:S04]  /*5e00*/  MOV R3, UR5 ;  /* 0x0000000500037c02 */ /* 0x000fe80008000f00 */
[----:B------:R-:W1:Y:S01]  /*5e10*/  @!UP0 LDCU UR4, c[0x0][0x880] ;  /* 0x00011000ff0487ac */ /* 0x000e620008000800 */
[----:B-----5:R2:W5:Y:S02]  /*5e20*/  @P3 LDG.E R35, desc[UR52][R2.64] ;  /* 0x0000003402233981 */ /* 0x020564000c1e1900 */
[----:B-12---:R-:W-:Y:S02]  /*5e30*/  @!P3 IMAD.U32 R35, RZ, RZ, UR4 ;  /* 0x00000004ff23be24 */ /* 0x006fe4000f8e00ff */
.L_x_90:
[----:B------:R-:W-:Y:S05]  /*5e40*/  @!P4 BRA `(.L_x_91) ;  /* 0x000000000020c947 */ /* 0x000fea0003800000 */
[----:B------:R-:W-:Y:S04]  /*5e50*/  ISETP.NE.U32.AND P3, PT, R52, RZ, PT ;  /* 0x000000ff3400720c */ /* 0x000fe80003f65070 */
[----:B------:R-:W-:Y:S11]  /*5e60*/  ISETP.NE.AND.EX P3, PT, R53, RZ, PT, P3 ;  /* 0x000000ff3500720c */ /* 0x000ff60003f65330 */
[----:B------:R-:W-:Y:S02]  /*5e70*/  @!UPT UIADD3 URZ, UPT, UPT, URZ, URZ, URZ ;  /* 0x000000fffffff290 */ /* 0x000fe4000fffe0ff */
[----:B------:R-:W1:Y:S01]  /*5e80*/  @P3 LDC.64 R2, c[0x0][0x8a8] ;  /* 0x00022a00ff023b82 */ /* 0x000e620000000a00 */
[----:B------:R-:W-:Y:S04]  /*5e90*/  @P3 IMAD R0, R54, UR60, RZ ;  /* 0x0000003c36003c24 */ /* 0x000fe8000f8e02ff */
[----:B-1----:R-:W-:Y:S05]  /*5ea0*/  @P3 IMAD.WIDE R2, R0, 0x4, R2 ;  /* 0x0000000400023825 */ /* 0x002fea00078e0202 */
[----:B-----5:R1:W5:Y:S02]  /*5eb0*/  @P3 LDG.E R33, desc[UR52][R2.64] ;  /* 0x0000003402213981 */ /* 0x020364000c1e1900 */
[----:B-1----:R-:W2:Y:S02]  /*5ec0*/  @!P3 LDC R33, c[0x0][0x8a0] ;  /* 0x00022800ff21bb82 */ /* 0x002ea40000000800 */
.L_x_91:
[----:B-----5:R-:W-:Y:S01]  /*5ed0*/  FSETP.NEU.AND P3, PT, R35, RZ, PT ;  /* 0x000000ff2300720b */ /* 0x020fe20003f6d000 */
[----:B------:R-:W-:Y:S01]  /*5ee0*/  IMAD.SHL.U32 R80, R64, 0x2, RZ ;  /* 0x0000000240507824 */ /* 0x000fe200078e00ff */
[----:B------:R-:W-:Y:S01]  /*5ef0*/  SEL R7, RZ, 0xffffffff, P2 ;  /* 0xffffffffff077807 */ /* 0x000fe20001000000 */
[----:B------:R-:W-:Y:S01]  /*5f00*/  BSSY B1, `(.L_x_92) ;  /* 0x0000036000017945 */ /* 0x000fe20003800000 */
[----:B------:R-:W-:Y:S01]  /*5f10*/  @P1 LOP3.LUT P2, RZ, R59, 0xff, RZ, 0xc0, !PT ;  /* 0x000000ff3bff1812 */ /* 0x000fe2000784c0ff */
[----:B------:R-:W-:Y:S01]  /*5f20*/  VIADD R78, R80, UR36 ;  /* 0x00000024504e7c36 */ /* 0x000fe20008000000 */
[----:B------:R-:W-:Y:S01]  /*5f30*/  @P1 SEL R2, RZ, 0xffffffff, P3 ;  /* 0xffffffffff021807 */ /* 0x000fe20001800000 */
[----:B------:R-:W-:Y:S01]  /*5f40*/  IMAD.MOV.U32 R81, RZ, RZ, 0x1 ;  /* 0x00000001ff517424 */ /* 0x000fe200078e00ff */
[----:B------:R-:W-:Y:S01]  /*5f50*/  LOP3.LUT R70, R70, 0x1, RZ, 0x3c, !PT ;  /* 0x0000000146467812 */ /* 0x000fe200078e3cff */
[----:B------:R-:W-:Y:S01]  /*5f60*/  IMAD.MOV.U32 R39, RZ, RZ, RZ ;  /* 0x000000ffff277224 */ /* 0x000fe200078e00ff */
[----:B------:R-:W-:Y:S02]  /*5f70*/  @P0 SEL R2, R7, R2, !P2 ;  /* 0x0000000207020207 */ /* 0x000fe40005000000 */
[----:B------:R-:W-:Y:S02]  /*5f80*/  CS2R R50, SRZ ;  /* 0x0000000000327805 */ /* 0x000fe4000001ff00 */
[----:B------:R-:W-:Y:S02]  /*5f90*/  LEA R79, R30, UR36, 0x3 ;  /* 0x000000241e4f7c11 */ /* 0x000fe4000f8e18ff */
[----:B------:R-:W-:Y:S02]  /*5fa0*/  CS2R R48, SRZ ;  /* 0x0000000000307805 */ /* 0x000fe4000001ff00 */
[----:B------:R-:W-:Y:S02]  /*5fb0*/  @P1 LOP3.LUT R2, R2, 0x1, RZ, 0xc0, !PT ;  /* 0x0000000102021812 */ /* 0x000fe400078ec0ff */
[----:B------:R-:W-:Y:S02]  /*5fc0*/  CS2R R42, SRZ ;  /* 0x00000000002a7805 */ /* 0x000fe4000001ff00 */
[----:B------:R-:W-:Y:S02]  /*5fd0*/  SHF.L.U32 R0, R69, 0x1f, RZ ;  /* 0x0000001f45007819 */ /* 0x000fe400000006ff */
[----:B------:R-:W-:Y:S02]  /*5fe0*/  CS2R R40, SRZ ;  /* 0x0000000000287805 */ /* 0x000fe4000001ff00 */
[----:B------:R-:W-:Y:S01]  /*5ff0*/  ISETP.NE.U32.OR P5, PT, R2, 0x1, !P1 ;  /* 0x000000010200780c */ /* 0x000fe20004fa5470 */
[----:B------:R-:W-:Y:S01]  /*6000*/  IMAD.IADD R77, R71, 0x1, R78 ;  /* 0x00000001474d7824 */ /* 0x000fe200078e024e */
[----:B------:R-:W-:Y:S02]  /*6010*/  PLOP3.LUT P2, PT, PT, PT, UP1, 0x80, 0x8 ;  /* 0x000000000008781c */ /* 0x000fe40003f4f018 */
[----:B------:R-:W-:Y:S02]  /*6020*/  LEA.HI R5, R30, R30, RZ, 0x1 ;  /* 0x0000001e1e057211 */ /* 0x000fe400078f08ff */
[----:B------:R-:W-:Y:S02]  /*6030*/  LOP3.LUT P4, R74, R59, 0xff, RZ, 0xc0, !PT ;  /* 0x000000ff3b4a7812 */ /* 0x000fe4000788c0ff */
[----:B------:R-:W-:Y:S01]  /*6040*/  SEL R2, RZ, 0xffffffff, P3 ;  /* 0xffffffffff027807 */ /* 0x000fe20001800000 */
[C---:B------:R-:W-:Y:S01]  /*6050*/  IMAD.SHL.U32 R3, R5.reuse, 0x40, RZ ;  /* 0x0000004005037824 */ /* 0x040fe200078e00ff */
[----:B------:R-:W-:Y:S02]  /*6060*/  LOP3.LUT R5, R5, 0xffe, RZ, 0xc0, !PT ;  /* 0x00000ffe05057812 */ /* 0x000fe400078ec0ff */
[----:B------:R-:W-:Y:S02]  /*6070*/  P2R R76, PR, RZ, 0x20 ;  /* 0x00000020ff4c7803 */ /* 0x000fe40000000000 */
[----:B------:R-:W-:Y:S01]  /*6080*/  @P5 SHF.L.U32 R4, R70, 0x1f, RZ ;  /* 0x0000001f46045819 */ /* 0x000fe200000006ff */
[----:B------:R-:W-:Y:S01]  /*6090*/  IMAD.IADD R34, R30, 0x1, -R5 ;  /* 0x000000011e227824 */ /* 0x000fe200078e0a05 */
[----:B------:R-:W-:Y:S02]  /*60a0*/  @P2 SEL R2, R7, R2, !P4 ;  /* 0x0000000207022207 */ /* 0x000fe40006000000 */
[----:B------:R-:W1:Y:S01]  /*60b0*/  @P5 SYNCS.PHASECHK.TRANS64.TRYWAIT P1, [UR36+0x20], R4 ;  /* 0x00002004ff0055a7 */ /* 0x000e620008021124 */
[----:B------:R-:W-:Y:S02]  /*60c0*/  LOP3.LUT R3, R3, 0xffffff80, RZ, 0xc0, !PT ;  /* 0xffffff8003037812 */ /* 0x000fe400078ec0ff */
[----:B------:R-:W-:Y:S03]  /*60d0*/  LOP3.LUT R2, R2, 0x1, RZ, 0xc0, !PT ;  /* 0x0000000102027812 */ /* 0x000fe600078ec0ff */
[----:B------:R-:W-:Y:S01]  /*60e0*/  IMAD.IADD R3, R32, 0x1, R3 ;  /* 0x0000000120037824 */ /* 0x000fe200078e0203 */
[----:B------:R-:W-:Y:S03]  /*60f0*/  ISETP.NE.U32.AND P2, PT, R2, 0x1, PT ;  /* 0x000000010200780c */ /* 0x000fe60003f45070 */
[----:B------:R-:W-:Y:S01]  /*6100*/  IMAD R34, R34, 0x100000, R3 ;  /* 0x0010000022227824 */ /* 0x000fe200078e0203 */
[----:B------:R-:W-:Y:S01]  /*6110*/  P2R R82, PR, RZ, 0x4 ;  /* 0x00000004ff527803 */ /* 0x000fe20000000000 */
[----:B------:R3:W4:Y:S01]  /*6120*/  SYNCS.PHASECHK.TRANS64.TRYWAIT P0, [R79+URZ+0x90], R0 ;  /* 0x000090004f0075a7 */ /* 0x00072200080011ff */
[----:B-1----:R-:W-:Y:S01]  /*6130*/  @P5 SEL R81, RZ, 0x1, !P1 ;  /* 0x00000001ff515807 */ /* 0x002fe20004800000 */
[----:B---3--:R-:W-:Y:S06]  /*6140*/  @!P5 BRA `(.L_x_93) ;  /* 0x000000000044d947 */ /* 0x008fec0003800000 */
[----:B------:R-:W-:Y:S01]  /*6150*/  IMAD.MOV.U32 R50, RZ, RZ, RZ ;  /* 0x000000ffff327224 */ /* 0x000fe200078e00ff */
[----:B------:R-:W-:Y:S01]  /*6160*/  ISETP.NE.AND P1, PT, R81, RZ, PT ;  /* 0x000000ff5100720c */ /* 0x000fe20003f25270 */
[----:B------:R-:W-:Y:S01]  /*6170*/  BSSY B0, `(.L_x_94) ;  /* 0x0000008000007945 */ /* 0x000fe20003800000 */
[----:B------:R-:W-:Y:S02]  /*6180*/  CS2R R42, SRZ ;  /* 0x00000000002a7805 */ /* 0x000fe4000001ff00 */
[----:B------:R-:W-:Y:S02]  /*6190*/  CS2R R40, SRZ ;  /* 0x0000000000287805 */ /* 0x000fe4000001ff00 */
[----:B------:R-:W-:Y:S07]  /*61a0*/  CS2R R48, SRZ ;  /* 0x0000000000307805 */ /* 0x000fee000001ff00 */
[----:B------:R-:W-:Y:S05]  /*61b0*/  @P1 BRA `(.L_x_95) ;  /* 0x00000000000c1947 */ /* 0x000fea0003800000 */
[----:B------:R-:W-:Y:S04]  /*61c0*/  SHF.L.U32 R3, R70, 0x1f, RZ ;  /* 0x0000001f46037819 */ /* 0x000fe800000006ff */
[----:B------:R-:W1:Y:S02]  /*61d0*/  SYNCS.PHASECHK.TRANS64.TRYWAIT P1, [UR36+0x20], R3 ;  /* 0x00002003ff0075a7 */ /* 0x000e640008021124 */
[----:B-1----:R-:W-:Y:S05]  /*61e0*/  @!P1 BRA `(.L_x_96) ;  /* 0x0000002c006c9947 */ /* 0x002fea0003800000 */
.L_x_95:
[----:B------:R-:W-:Y:S05]  /*61f0*/  BSYNC B0 ;  /* 0x0000000000007941 */ /* 0x000fea0003800000 */
.L_x_94:
[----:B------:R-:W-:Y:S01]  /*6200*/  ISETP.NE.AND P1, PT, R82, RZ, PT ;  /* 0x000000ff5200720c */ /* 0x000fe20003f25270 */
[----:B------:R-:W-:Y:S11]  /*6210*/  HFMA2 R39, -RZ, RZ, 0, 5.9604644775390625e-08 ;  /* 0x00000001ff277431 */ /* 0x000ff600000001ff */
[----:B------:R-:W-:Y:S01]  /*6220*/  @!UPT UIADD3 URZ, UPT, UPT, URZ, URZ, URZ ;  /* 0x000000fffffff290 */ /* 0x000fe2000fffe0ff */
[----:B------:R-:W-:Y:S05]  /*6230*/  @P1 WARPSYNC.ALL ;  /* 0x0000000000001948 */ /* 0x000fea0003800000 */
[----:B------:R3:W1:Y:S04]  /*6240*/  @P1 LDSM.16.M88.4 R40, [R80+UR36+0x200] ;  /* 0x000200245028183b */ /* 0x0006680008000200 */
[----:B------:R3:W1:Y:S02]  /*6250*/  @P1 LDSM.16.M88.4 R48, [R77+0x200] ;  /* 0x000200004d30183b */ /* 0x0006640000000200 */
.L_x_93:
[----:B------:R-:W-:Y:S05]  /*6260*/  BSYNC B1 ;  /* 0x0000000000017941 */ /* 0x000fea0003800000 */
.L_x_92:
[----:B-1----:R-:W-:Y:S04]  /*6270*/  SHF.R.U32.HI R2, RZ, 0x15, R34 ;  /* 0x00000015ff027819 */ /* 0x002fe80000011622 */
[----:B------:R-:W-:Y:S01]  /*6280*/  LOP3.LUT P1, RZ, R2, 0x3, R65, 0x48, !PT ;  /* 0x0000000302ff7812 */ /* 0x000fe20007824841 */
[----:B------:R-:W-:Y:S01]  /*6290*/  @!UPT UIADD3 URZ, UPT, UPT, URZ, URZ, URZ ;  /* 0x000000fffffff290 */ /* 0x000fe2000fffe0ff */
[----:B----4-:R-:W-:Y:S11]  /*62a0*/  @P0 BRA `(.L_x_97) ;  /* 0x0000000000080947 */ /* 0x010ff60003800000 */
[----:B------:R-:W1:Y:S02]  /*62b0*/  SYNCS.PHASECHK.TRANS64.TRYWAIT P0, [R79+URZ+0x90], R0 ;  /* 0x000090004f0075a7 */ /* 0x000e6400080011ff */
[----:B-1----:R-:W-:Y:S05]  /*62c0*/  @!P0 BRA `(.L_x_98) ;  /* 0x0000002c004c8947 */ /* 0x002fea0003800000 */
.L_x_97:
[----:B------:R-:W-:Y:S05]  /*62d0*/  @!P1 BRA `(.L_x_99) ;  /* 0x0000000000409947 */ /* 0x000fea0003800000 */
[----:B------:R-:W4:Y:S01]  /*62e0*/  LDCU.64 UR8, c[0x4][0x70] ;  /* 0x01000e00ff0877ac */ /* 0x000f220008000a00 */
[----:B------:R-:W-:Y:S01]  /*62f0*/  MOV R3, 0x0 ;  /* 0x0000000000037802 */ /* 0x000fe20000000f00 */
[----:B------:R-:W-:Y:S02]  /*6300*/  HFMA2 R12, -RZ, RZ, 0, 5.9604644775390625e-08 ;  /* 0x00000001ff0c7431 */ /* 0x000fe400000001ff */
[----:B------:R-:W-:Y:S02]  /*6310*/  IMAD.MOV.U32 R8, RZ, RZ, 0x192 ;  /* 0x00000192ff087424 */ /* 0x000fe400078e00ff */
[----:B------:R-:W-:Y:S01]  /*6320*/  IMAD.MOV.U32 R13, RZ, RZ, RZ ;  /* 0x000000ffff0d7224 */ /* 0x000fe200078e00ff */
[----:B------:R-:W5:Y:S01]  /*6330*/  LDCU.64 UR6, c[0x4][0x78] ;  /* 0x01000f00ff0677ac */ /* 0x000f620008000a00 */
[----:B------:R-:W1:Y:S01]  /*6340*/  LDC.64 R2, c[0x4][R3] ;  /* 0x0100000003027b82 */ /* 0x000e620000000a00 */
[----:B------:R-:W2:Y:S01]  /*6350*/  LDCU.64 UR4, c[0x4][0x10] ;  /* 0x01000200ff0477ac */ /* 0x000ea20008000a00 */
[----:B----4-:R-:W-:Y:S01]  /*6360*/  MOV R5, UR9 ;  /* 0x0000000900057c02 */ /* 0x010fe20008000f00 */
[----:B------:R-:W-:Y:S01]  /*6370*/  IMAD.U32 R4, RZ, RZ, UR8 ;  /* 0x00000008ff047e24 */ /* 0x000fe2000f8e00ff */
[----:B-----5:R-:W-:Y:S01]  /*6380*/  MOV R7, UR7 ;  /* 0x0000000700077c02 */ /* 0x020fe20008000f00 */
[----:B------:R-:W-:Y:S01]  /*6390*/  IMAD.U32 R6, RZ, RZ, UR6 ;  /* 0x00000006ff067e24 */ /* 0x000fe2000f8e00ff */
[----:B--2---:R-:W-:Y:S01]  /*63a0*/  MOV R11, UR5 ;  /* 0x00000005000b7c02 */ /* 0x004fe20008000f00 */
[----:B------:R-:W-:Y:S02]  /*63b0*/  IMAD.U32 R10, RZ, RZ, UR4 ;  /* 0x00000004ff0a7e24 */ /* 0x000fe4000f8e00ff */
[----:B------:R-:W-:Y:S07]  /*63c0*/  LEPC R20, `(.L_x_99) ;  /* 0x000000001014794e */ /* 0x000fee0000000000 */
[----:B-1-3--:R-:W-:Y:S05]  /*63d0*/  CALL.ABS.NOINC R2 ;  /* 0x0000000002007343 */ /* 0x00afea0003c00000 */
.L_x_99:
[----:B------:R-:W-:Y:S01]  /*63e0*/  SHF.L.U32 R20, R40, 0x10, RZ ;  /* 0x0000001028147819 */ /* 0x000fe200000006ff */
[----:B------:R-:W-:Y:S05]  /*63f0*/  WARPSYNC.ALL ;  /* 0x0000000000007948 */ /* 0x000fea0003800000 */
[----:B------:R-:W-:Y:S01]  /*6400*/  R2UR UR4, R34 ;  /* 0x00000000220472ca */ /* 0x000fe200000e0000 */
[----:B------:R-:W-:Y:S01]  /*6410*/  BSSY.RECONVERGENT B0, `(.L_x_100) ;  /* 0x000004e000007945 */ /* 0x000fe20003800200 */
[----:B------:R-:W-:Y:S02]  /*6420*/  LOP3.LUT R21, R40, 0xffff0000, RZ, 0xc0, !PT ;  /* 0xffff000028157812 */ /* 0x000fe400078ec0ff */
[----:B------:R-:W-:Y:S02]  /*6430*/  LOP3.LUT R36, R41, 0xffff0000, RZ, 0xc0, !PT ;  /* 0xffff000029247812 */ /* 0x000fe400078ec0ff */
[----:B------:R-:W-:Y:S02]  /*6440*/  SHF.L.U32 R37, R43, 0x10, RZ ;  /* 0x000000102b257819 */ /* 0x000fe400000006ff */
[----:B------:R-:W-:Y:S02]  /*6450*/  LOP3.LUT R38, R51, 0xffff0000, RZ, 0xc0, !PT ;  /* 0xffff000033267812 */ /* 0x000fe400078ec0ff */
[----:B------:R-:W-:Y:S03]  /*6460*/  ISETP.NE.AND P0, PT, R72, RZ, PT ;  /* 0x000000ff4800720c */ /* 0x000fe60003f05270 */
[----:B------:R-:W1:Y:S02]  /*6470*/  LDTM.16dp256bit.x4 R4, tmem[UR4] ;  /* 0x00000004000479ee */ /* 0x000e640008120000 */
[C---:B-12---:R-:W-:Y:S01]  /*6480*/  FMUL R0, R33.reuse, R4 ;  /* 0x0000000421007220 */ /* 0x046fe20000400000 */
[C---:B------:R-:W-:Y:S01]  /*6490*/  FMUL R2, R33.reuse, R5 ;  /* 0x0000000521027220 */ /* 0x040fe20000400000 */
[C---:B------:R-:W-:Y:S01]  /*64a0*/  FMUL R3, R33.reuse, R6 ;  /* 0x0000000621037220 */ /* 0x040fe20000400000 */
[----:B------:R-:W-:Y:S01]  /*64b0*/  FMUL R7, R33, R7 ;  /* 0x0000000721077220 */ /* 0x000fe20000400000 */
[----:B------:R-:W-:Y:S01]  /*64c0*/  FFMA R0, R35, R20, R0 ;  /* 0x0000001423007223 */ /* 0x000fe20000000000 */
[----:B------:R-:W-:Y:S01]  /*64d0*/  SHF.L.U32 R20, R41, 0x10, RZ ;  /* 0x0000001029147819 */ /* 0x000fe200000006ff */
[----:B------:R-:W-:Y:S01]  /*64e0*/  FFMA R2, R35, R21, R2 ;  /* 0x0000001523027223 */ /* 0x000fe20000000002 */
[C---:B------:R-:W-:Y:S01]  /*64f0*/  SHF.L.U32 R21, R42.reuse, 0x10, RZ ;  /* 0x000000102a157819 */ /* 0x040fe200000006ff */
[C---:B------:R-:W-:Y:S01]  /*6500*/  FMUL R4, R33.reuse, R8 ;  /* 0x0000000821047220 */ /* 0x040fe20000400000 */
[----:B------:R-:W-:Y:S01]  /*6510*/  FMUL R5, R33, R9 ;  /* 0x0000000921057220 */ /* 0x000fe20000400000 */
[C---:B------:R-:W-:Y:S01]  /*6520*/  FFMA R3, R35.reuse, R20, R3 ;  /* 0x0000001423037223 */ /* 0x040fe20000000003 */
[----:B------:R-:W-:Y:S01]  /*6530*/  LOP3.LUT R20, R42, 0xffff0000, RZ, 0xc0, !PT ;  /* 0xffff00002a147812 */ /* 0x000fe200078ec0ff */
[----:B------:R-:W-:Y:S01]  /*6540*/  FFMA R7, R35, R36, R7 ;  /* 0x0000002423077223 */ /* 0x000fe20000000007 */
[----:B------:R-:W-:Y:S01]  /*6550*/  LOP3.LUT R36, R43, 0xffff0000, RZ, 0xc0, !PT ;  /* 0xffff00002b247812 */ /* 0x000fe200078ec0ff */
[C---:B------:R-:W-:Y:S01]  /*6560*/  FMUL R6, R33.reuse, R10 ;  /* 0x0000000a21067220 */ /* 0x040fe20000400000 */
[----:B------:R-:W-:Y:S01]  /*6570*/  F2FP.BF16.F32.PACK_AB R44, R2, R0 ;  /* 0x00000000022c723e */ /* 0x000fe200000010ff */
[----:B------:R-:W-:Y:S01]  /*6580*/  FMUL R11, R33, R11 ;  /* 0x0000000b210b7220 */ /* 0x000fe20000400000 */
[----:B------:R-:W-:Y:S01]  /*6590*/  F2FP.BF16.F32.PACK_AB R45, R7, R3 ;  /* 0x00000003072d723e */ /* 0x000fe200000010ff */
[----:B------:R-:W-:Y:S01]  /*65a0*/  FFMA R4, R35, R21, R4 ;  /* 0x0000001523047223 */ /* 0x000fe20000000004 */
[----:B------:R-:W-:Y:S01]  /*65b0*/  SHF.L.U32 R21, R49, 0x10, RZ ;  /* 0x0000001031157819 */ /* 0x000fe200000006ff */
[C---:B------:R-:W-:Y:S01]  /*65c0*/  FFMA R5, R35.reuse, R20, R5 ;  /* 0x0000001423057223 */ /* 0x040fe20000000005 */
[C---:B------:R-:W-:Y:S01]  /*65d0*/  SHF.L.U32 R20, R48.reuse, 0x10, RZ ;  /* 0x0000001030147819 */ /* 0x040fe200000006ff */
[----:B------:R-:W-:Y:S01]  /*65e0*/  FFMA R6, R35, R37, R6 ;  /* 0x0000002523067223 */ /* 0x000fe20000000006 */
[----:B------:R-:W-:Y:S01]  /*65f0*/  SHF.L.U32 R37, R51, 0x10, RZ ;  /* 0x0000001033257819 */ /* 0x000fe200000006ff */
[----:B------:R-:W-:Y:S01]  /*6600*/  FFMA R11, R35, R36, R11 ;  /* 0x00000024230b7223 */ /* 0x000fe2000000000b */
[C---:B------:R-:W-:Y:S01]  /*6610*/  FMUL R8, R33.reuse, R12 ;  /* 0x0000000c21087220 */ /* 0x040fe20000400000 */
[----:B------:R-:W-:Y:S01]  /*6620*/  LOP3.LUT R36, R48, 0xffff0000, RZ, 0xc0, !PT ;  /* 0xffff000030247812 */ /* 0x000fe200078ec0ff */
[C---:B------:R-:W-:Y:S01]  /*6630*/  FMUL R9, R33.reuse, R13 ;  /* 0x0000000d21097220 */ /* 0x040fe20000400000 */
[----:B------:R-:W-:Y:S01]  /*6640*/  FMUL R10, R33, R14 ;  /* 0x0000000e210a7220 */ /* 0x000fe20000400000 */
[----:B------:R-:W-:Y:S01]  /*6650*/  FFMA R8, R35, R20, R8 ;  /* 0x0000001423087223 */ /* 0x000fe20000000008 */
[----:B------:R-:W-:Y:S01]  /*6660*/  LOP3.LUT R20, R49, 0xffff0000, RZ, 0xc0, !PT ;  /* 0xffff000031147812 */ /* 0x000fe200078ec0ff */
[C---:B------:R-:W-:Y:S01]  /*6670*/  FFMA R9, R35.reuse, R36, R9 ;  /* 0x0000002423097223 */ /* 0x040fe20000000009 */
[----:B------:R-:W-:Y:S01]  /*6680*/  FFMA R10, R35, R21, R10 ;  /* 0x00000015230a7223 */ /* 0x000fe2000000000a */
[C---:B------:R-:W-:Y:S01]  /*6690*/  FMUL R15, R33.reuse, R15 ;  /* 0x0000000f210f7220 */ /* 0x040fe20000400000 */
[C---:B------:R-:W-:Y:S01]  /*66a0*/  SHF.L.U32 R21, R50.reuse, 0x10, RZ ;  /* 0x0000001032157819 */ /* 0x040fe200000006ff */
[C---:B------:R-:W-:Y:S01]  /*66b0*/  FMUL R12, R33.reuse, R16 ;  /* 0x00000010210c7220 */ /* 0x040fe20000400000 */
[----:B------:R-:W-:Y:S01]  /*66c0*/  LOP3.LUT R36, R50, 0xffff0000, RZ, 0xc0, !PT ;  /* 0xffff000032247812 */ /* 0x000fe200078ec0ff */
[C---:B------:R-:W-:Y:S01]  /*66d0*/  FMUL R13, R33.reuse, R17 ;  /* 0x00000011210d7220 */ /* 0x040fe20000400000 */
[----:B------:R-:W-:Y:S01]  /*66e0*/  FMUL R14, R33, R18 ;  /* 0x00000012210e7220 */ /* 0x000fe20000400000 */
[----:B------:R-:W-:Y:S01]  /*66f0*/  FFMA R15, R35, R20, R15 ;  /* 0x00000014230f7223 */ /* 0x000fe2000000000f */
[----:B------:R-:W-:Y:S01]  /*6700*/  FMUL R19, R33, R19 ;  /* 0x0000001321137220 */ /* 0x000fe20000400000 */
[C---:B------:R-:W-:Y:S01]  /*6710*/  FFMA R12, R35.reuse, R21, R12 ;  /* 0x00000015230c7223 */ /* 0x040fe2000000000c */
[C---:B------:R-:W-:Y:S01]  /*6720*/  FFMA R13, R35.reuse, R36, R13 ;  /* 0x00000024230d7223 */ /* 0x040fe2000000000d */
[C---:B------:R-:W-:Y:S01]  /*6730*/  FFMA R14, R35.reuse, R37, R14 ;  /* 0x00000025230e7223 */ /* 0x040fe2000000000e */
[----:B------:R-:W-:Y:S01]  /*6740*/  FFMA R19, R35, R38, R19 ;  /* 0x0000002623137223 */ /* 0x000fe20000000013 */
[----:B------:R-:W-:Y:S02]  /*6750*/  F2FP.BF16.F32.PACK_AB R46, R5, R4 ;  /* 0x00000004052e723e */ /* 0x000fe400000010ff */
[----:B------:R-:W-:Y:S02]  /*6760*/  F2FP.BF16.F32.PACK_AB R47, R11, R6 ;  /* 0x000000060b2f723e */ /* 0x000fe400000010ff */
[----:B------:R-:W-:Y:S02]  /*6770*/  F2FP.BF16.F32.PACK_AB R84, R9, R8 ;  /* 0x000000080954723e */ /* 0x000fe400000010ff */
[----:B------:R-:W-:Y:S01]  /*6780*/  F2FP.BF16.F32.PACK_AB R85, R15, R10 ;  /* 0x0000000a0f55723e */ /* 0x000fe200000010ff */
[----:B------:R1:W-:Y:S01]  /*6790*/  STSM.16.M88.4 [R78+0x200], R44 ;  /* 0x0002002c4e007844 */ /* 0x0003e20000000200 */
[----:B------:R-:W-:Y:S02]  /*67a0*/  F2FP.BF16.F32.PACK_AB R86, R13, R12 ;  /* 0x0000000c0d56723e */ /* 0x000fe400000010ff */
[----:B------:R-:W-:Y:S05]  /*67b0*/  F2FP.BF16.F32.PACK_AB R87, R19, R14 ;  /* 0x0000000e1357723e */ /* 0x000fea00000010ff */
[----:B------:R1:W-:Y:S01]  /*67c0*/  STSM.16.M88.4 [R77+0x200], R84 ;  /* 0x000200544d007844 */ /* 0x0003e20000000200 */
[----:B------:R-:W-:Y:S01]  /*67d0*/  @!PT LDS RZ, [RZ] ;  /* 0x00000000fffff984 */ /* 0x000fe20000000800 */
[----:B------:R-:W-:Y:S01]  /*67e0*/  @!PT LDS RZ, [RZ] ;  /* 0x00000000fffff984 */ /* 0x000fe20000000800 */
[----:B------:R-:W-:Y:S01]  /*67f0*/  @!PT LDS RZ, [RZ] ;  /* 0x00000000fffff984 */ /* 0x000fe20000000800 */
[----:B------:R-:W-:Y:S01]  /*6800*/  @!PT LDS RZ, [RZ] ;  /* 0x00000000fffff984 */ /* 0x000fe20000000800 */
[----:B------:R2:W-:Y:S07]  /*6810*/  MEMBAR.ALL.CTA ;  /* 0x0000000000007992 */ /* 0x0005ee0000008000 */
[----:B--2---:R-:W2:Y:S02]  /*6820*/  FENCE.VIEW.ASYNC.S ;  /* 0x00000000000073c6 */ /* 0x004ea40000000000 */
[----:B--2---:R-:W-:Y:S06]  /*6830*/  BAR.SYNC.DEFER_BLOCKING 0x1, 0x80 ;  /* 0x0042000000007b1d */ /* 0x004fec0000010000 */
[----:B------:R-:W-:Y:S05]  /*6840*/  @P0 BRA `(.L_x_101) ;  /* 0x0000000000280947 */ /* 0x000fea0003800000 */
[----:B------:R-:W-:Y:S01]  /*6850*/  UIADD3 UR4, UPT, UPT, UR36, 0x200, URZ ;  /* 0x0000020024047890 */ /* 0x000fe2000fffe0ff */
[----:B------:R-:W-:Y:S05]  /*6860*/  UMOV UR43, UR60 ;  /* 0x0000003c002b7c82 */ /* 0x000fea0008000000 */
[----:B------:R-:W-:Y:S01]  /*6870*/  MOV R66, UR4 ;  /* 0x0000000400427c02 */ /* 0x000fe20008000f00 */
[----:B------:R-:W-:Y:S03]  /*6880*/  UIADD3 UR4, UP0, UPT, UR50, 0x680, URZ ;  /* 0x0000068032047890 */ /* 0x000fe6000ff1e0ff */
[----:B------:R-:W-:Y:S01]  /*6890*/  R2UR UR40, R66 ;  /* 0x00000000422872ca */ /* 0x000fe200000e0000 */
[----:B------:R-:W-:Y:S11]  /*68a0*/  UIADD3.X UR5, UPT, UPT, URZ, UR51, URZ, UP0, !UPT ;  /* 0x00000033ff057290 */ /* 0x000ff600087fe4ff */
[----:B------:R-:W-:Y:S01]  /*68b0*/  @!UPT UIADD3 URZ, UPT, UPT, URZ, URZ, URZ ;  /* 0x000000fffffff290 */ /* 0x000fe2000fffe0ff */
[----:B------:R2:W-:Y:S01]  /*68c0*/  UTMASTG.3D [UR40], [UR4] ;  /* 0x00000028040073b5 */ /* 0x0005e20008010000 */
[----:B------:R0:W-:Y:S01]  /*68d0*/  UTMACMDFLUSH ;  /* 0x00000000000079b7 */ /* 0x0001e20000000000 */
[----:B--2---:R-:W-:Y:S04]  /*68e0*/  DEPBAR.LE SB0, 0x1 ;  /* 0x000080400000791a */ /* 0x004fe80000000000 */
.L_x_101:
[----:B------:R-:W-:Y:S05]  /*68f0*/  BSYNC.RECONVERGENT B0 ;  /* 0x0000000000007941 */ /* 0x000fea0003800200 */
.L_x_100:
[----:B------:R-:W-:Y:S01]  /*6900*/  BAR.SYNC.DEFER_BLOCKING 0x1, 0x80 ;  /* 0x0042000000007b1d */ /* 0x000fe20000010000 */
[----:B------:R-:W-:Y:S01]  /*6910*/  ISETP.NE.AND P1, PT, R76, RZ, PT ;  /* 0x000000ff4c00720c */ /* 0x000fe20003f25270 */
[----:B------:R-:W-:Y:S01]  /*6920*/  UISETP.NE.AND UP0, UPT, UR39, URZ, UPT ;  /* 0x000000ff2700728c */ /* 0x000fe2000bf05270 */
[----:B------:R-:W-:Y:S11]  /*6930*/  LEA R3, R39, UR36, 0x3 ;  /* 0x0000002427037c11 */ /* 0x000ff6000f8e18ff */
[----:B------:R-:W-:Y:S01]  /*6940*/  @P1 SHF.L.U32 R2, R70, 0x1f, RZ ;  /* 0x0000001f46021819 */ /* 0x000fe200000006ff */
[----:B------:R-:W-:Y:S06]  /*6950*/  BRA.U !UP0, `(.L_x_102) ;  /* 0x0000000108247547 */ /* 0x000fec000b800000 */
[----:B------:R-:W-:Y:S01]  /*6960*/  IMAD.U32 R5, RZ, RZ, UR37 ;  /* 0x00000025ff057e24 */ /* 0x000fe2000f8e00ff */
[----:B------:R-:W-:Y:S01]  /*6970*/  MOV R0, UR45 ;  /* 0x0000002d00007c02 */ /* 0x000fe20008000f00 */
[----:B------:R-:W-:Y:S03]  /*6980*/  UIADD3 UR4, UPT, UPT, UR37, 0x1, URZ ;  /* 0x0000000125047890 */ /* 0x000fe6000fffe0ff */
[----:B------:R-:W-:Y:S01]  /*6990*/  @P1 LEA R5, R5, UR36, 0x3 ;  /* 0x0000002405051c11 */ /* 0x000fe2000f8e18ff */
[----:B------:R-:W-:Y:S04]  /*69a0*/  UISETP.NE.AND UP0, UPT, UR4, 0x4, UPT ;  /* 0x000000040400788c */ /* 0x000fe8000bf05270 */
[----:B------:R-:W-:Y:S01]  /*69b0*/  @P1 VIADD R5, R5, 0x40 ;  /* 0x0000004005051836 */ /* 0x000fe20000000000 */
[----:B------:R-:W-:Y:S04]  /*69c0*/  USEL UR37, UR4, URZ, UP0 ;  /* 0x000000ff04257287 */ /* 0x000fe80008000000 */
[----:B------:R-:W-:Y:S04]  /*69d0*/  @P1 PRMT R0, R0, 0x654, R5 ;  /* 0x0000065400001816 */ /* 0x000fe80000000005 */
[----:B------:R2:W-:Y:S04]  /*69e0*/  @P1 SYNCS.ARRIVE.TRANS64.RED.A1T0 RZ, [R0+URZ], RZ ;  /* 0x000000ff00ff19a7 */ /* 0x0005e800081004ff */
.L_x_102:
[----:B------:R-:W4:Y:S01]  /*69f0*/  @P1 SYNCS.PHASECHK.TRANS64.TRYWAIT P0, [R3+URZ+0x20], R2 ;  /* 0x00002002030015a7 */ /* 0x000f2200080011ff */
[----:B------:R-:W-:Y:S01]  /*6a00*/  BSSY B1, `(.L_x_103) ;  /* 0x0000013000017945 */ /* 0x000fe20003800000 */
[----:B----4-:R-:W-:Y:S03]  /*6a10*/  @P1 SEL R81, RZ, 0x1, !P0 ;  /* 0x00000001ff511807 */ /* 0x010fe60004000000 */
[----:B------:R-:W-:Y:S05]  /*6a20*/  @!P1 BRA `(.L_x_104) ;  /* 0x0000000000409947 */ /* 0x000fea0003800000 */
[----:B------:R-:W-:Y:S01]  /*6a30*/  ISETP.NE.AND P1, PT, R82, RZ, PT ;  /* 0x000000ff5200720c */ /* 0x000fe20003f25270 */
[----:B------:R-:W-:Y:S01]  /*6a40*/  BSSY B0, `(.L_x_105) ;  /* 0x0000009000007945 */ /* 0x000fe20003800000 */
[----:B------:R-:W-:Y:S11]  /*6a50*/  ISETP.NE.AND P0, PT, R81, RZ, PT ;  /* 0x000000ff5100720c */ /* 0x000ff60003f05270 */
[----:B------:R-:W-:Y:S05]  /*6a60*/  @P1 IMAD R4, R39, 0x1000, R80 ;  /* 0x0000100027041824 */ /* 0x000fea00078e0250 */
[----:B------:R-:W-:Y:S05]  /*6a70*/  @P1 IADD3 R2, PT, PT, R4, UR36, RZ ;  /* 0x0000002404021c10 */ /* 0x000fea000fffe0ff */
[----:B------:R-:W-:Y:S01]  /*6a80*/  @P1 IMAD.IADD R2, R71, 0x1, R2 ;  /* 0x0000000147021824 */ /* 0x000fe200078e0202 */
[----:B------:R-:W-:Y:S06]  /*6a90*/  @P0 BRA `(.L_x_106) ;  /* 0x00000000000c0947 */ /* 0x000fec0003800000 */
[----:B--2---:R-:W-:Y:S04]  /*6aa0*/  SHF.L.U32 R0, R70, 0x1f, RZ ;  /* 0x0000001f46007819 */ /* 0x004fe800000006ff */
[----:B------:R-:W2:Y:S02]  /*6ab0*/  SYNCS.PHASECHK.TRANS64.TRYWAIT P0, [R3+URZ+0x20], R0 ;  /* 0x00002000030075a7 */ /* 0x000ea400080011ff */
[----:B--2---:R-:W-:Y:S05]  /*6ac0*/  @!P0 BRA `(.L_x_107) ;  /* 0x0000002400608947 */ /* 0x004fea0003800000 */
.L_x_106:
[----:B------:R-:W-:Y:S05]  /*6ad0*/  BSYNC B0 ;  /* 0x0000000000007941 */ /* 0x000fea0003800000 */
.L_x_105:
[----:B------:R-:W-:Y:S02]  /*6ae0*/  ISETP.NE.AND P0, PT, R82, RZ, PT ;  /* 0x000000ff5200720c */ /* 0x000fe40003f05270 */
[----:B------:R-:W-:Y:S11]  /*6af0*/  IADD3 R39, PT, PT, R39, 0x1, RZ ;  /* 0x0000000127277810 */ /* 0x000ff60007ffe0ff */
[----:B------:R-:W-:Y:S05]  /*6b00*/  @P0 WARPSYNC.ALL ;  /* 0x0000000000000948 */ /* 0x000fea0003800000 */
[----:B------:R4:W1:Y:S04]  /*6b10*/  @P0 LDSM.16.M88.4 R40, [R4+UR36+0x200] ;  /* 0x000200240428083b */ /* 0x0008680008000200 */
[----:B------:R4:W1:Y:S02]  /*6b20*/  @P0 LDSM.16.M88.4 R48, [R2+0x200] ;  /* 0x000200000230083b */ /* 0x0008640000000200 */
.L_x_104:
[----:B------:R-:W-:Y:S05]  /*6b30*/  BSYNC B1 ;  /* 0x0000000000017941 */ /* 0x000fea0003800000 */
.L_x_103:
[----:B--2---:R-:W-:Y:S05]  /*6b40*/  VIADD R0, R34, 0x20 ;  /* 0x0000002022007836 */ /* 0x004fea0000000000 */
[----:B------:R-:W-:Y:S04]  /*6b50*/  SHF.R.U32.HI R0, RZ, 0x15, R0 ;  /* 0x00000015ff007819 */ /* 0x000fe80000011600 */
[----:B------:R-:W-:Y:S11]  /*6b60*/  LOP3.LUT P0, RZ, R0, 0x3, R65, 0x48, !PT ;  /* 0x0000000300ff7812 */ /* 0x000ff60007804841 */
[----:B------:R-:W-:Y:S02]  /*6b70*/  @!UPT UIADD3 URZ, UPT, UPT, URZ, URZ, URZ ;  /* 0x000000fffffff290 */ /* 0x000fe4000fffe0ff */
[----:B------:R-:W-:Y:S05]  /*6b80*/  @!P0 BRA `(.L_x_108) ;  /* 0x0000000000408947 */ /* 0x000fea0003800000 */
[----:B------:R-:W2:Y:S01]  /*6b90*/  LDCU.64 UR8, c[0x4][0x70] ;  /* 0x01000e00ff0877ac */ /* 0x000ea20008000a00 */
[----:B------:R-:W-:Y:S01]  /*6ba0*/  MOV R3, 0x0 ;  /* 0x0000000000037802 */ /* 0x000fe20000000f00 */
[----:B------:R-:W-:Y:S02]  /*6bb0*/  HFMA2 R12, -RZ, RZ, 0, 5.9604644775390625e-08 ;  /* 0x00000001ff0c7431 */ /* 0x000fe400000001ff */
[----:B------:R-:W-:Y:S02]  /*6bc0*/  IMAD.MOV.U32 R8, RZ, RZ, 0x192 ;  /* 0x00000192ff087424 */ /* 0x000fe400078e00ff */
[----:B------:R-:W-:Y:S01]  /*6bd0*/  IMAD.MOV.U32 R13, RZ, RZ, RZ ;  /* 0x000000ffff0d7224 */ /* 0x000fe200078e00ff */
[----:B------:R-:W5:Y:S01]  /*6be0*/  LDCU.64 UR6, c[0x4][0x78] ;  /* 0x01000f00ff0677ac */ /* 0x000f620008000a00 */
[----:B----4-:R-:W4:Y:S01]  /*6bf0*/  LDC.64 R2, c[0x4][R3] ;  /* 0x0100000003027b82 */ /* 0x010f220000000a00 */
[----:B------:R-:W3:Y:S01]  /*6c00*/  LDCU.64 UR4, c[0x4][0x10] ;  /* 0x01000200ff0477ac */ /* 0x000ee20008000a00 */
[----:B--2---:R-:W-:Y:S01]  /*6c10*/  MOV R5, UR9 ;  /* 0x0000000900057c02 */ /* 0x004fe20008000f00 */
[----:B------:R-:W-:Y:S01]  /*6c20*/  IMAD.U32 R4, RZ, RZ, UR8 ;  /* 0x00000008ff047e24 */ /* 0x000fe2000f8e00ff */
[----:B-----5:R-:W-:Y:S01]  /*6c30*/  MOV R7, UR7 ;  /* 0x0000000700077c02 */ /* 0x020fe20008000f00 */
[----:B------:R-:W-:Y:S01]  /*6c40*/  IMAD.U32 R6, RZ, RZ, UR6 ;  /* 0x00000006ff067e24 */ /* 0x000fe2000f8e00ff */
[----:B---3--:R-:W-:Y:S01]  /*6c50*/  MOV R11, UR5 ;  /* 0x00000005000b7c02 */ /* 0x008fe20008000f00 */
[----:B------:R-:W-:Y:S02]  /*6c60*/  IMAD.U32 R10, RZ, RZ, UR4 ;  /* 0x00000004ff0a7e24 */ /* 0x000fe4000f8e00ff */
[----:B------:R-:W-:Y:S07]  /*6c70*/  LEPC R20, `(.L_x_108) ;  /* 0x000000001014794e */ /* 0x000fee0000000000 */
[----:B-1--4-:R-:W-:Y:S05]  /*6c80*/  CALL.ABS.NOINC R2 ;  /* 0x0000000002007343 */ /* 0x012fea0003c00000 */
.L_x_108:
[----:B-1----:R-:W-:Y:S01]  /*6c90*/  SHF.L.U32 R20, R40, 0x10, RZ ;  /* 0x0000001028147819 */ /* 0x002fe200000006ff */
[----:B------:R-:W-:Y:S05]  /*6ca0*/  WARPSYNC.ALL ;  /* 0x0000000000007948 */ /* 0x000fea0003800000 */
[----:B------:R-:W-:Y:S01]  /*6cb0*/  R2UR UR4, R34 ;  /* 0x00000000220472ca */ /* 0x000fe200000e0000 */
[----:B------:R-:W-:Y:S01]  /*6cc0*/  BSSY.RECONVERGENT B0, `(.L_x_109) ;  /* 0x0000055000007945 */ /* 0x000fe20003800200 */
[----:B------:R-:W-:Y:S02]  /*6cd0*/  LOP3.LUT R21, R40, 0xffff0000, RZ, 0xc0, !PT ;  /* 0xffff000028157812 */ /* 0x000fe400078ec0ff */
[----:B------:R-:W-:Y:S02]  /*6ce0*/  LOP3.LUT R36, R41, 0xffff0000, RZ, 0xc0, !PT ;  /* 0xffff000029247812 */ /* 0x000fe400078ec0ff */
[----:B------:R-:W-:Y:S02]  /*6cf0*/  SHF.L.U32 R37, R48, 0x10, RZ ;  /* 0x0000001030257819 */ /* 0x000fe400000006ff */
[----:B------:R-:W-:Y:S02]  /*6d00*/  ISETP.NE.AND P6, PT, R76, RZ, PT ;  /* 0x000000ff4c00720c */ /* 0x000fe40003fc5270 */
[----:B------:R-:W-:Y:S02]  /*6d10*/  ISETP.NE.AND P0, PT, R72, RZ, PT ;  /* 0x000000ff4800720c */ /* 0x000fe40003f05270 */
[----:B------:R-:W-:Y:S01]  /*6d20*/  MOV R38, UR37 ;  /* 0x0000002500267c02 */ /* 0x000fe20008000f00 */
[----:B----4-:R-:W1:Y:S01]  /*6d30*/  LDTM.16dp256bit.x4 R4, tmem[UR4+0x20] ;  /* 0x00002004000479ee */ /* 0x010e620008120000 */
[----:B------:R-:W-:Y:S07]  /*6d40*/  MOV R83, UR45 ;  /* 0x0000002d00537c02 */ /* 0x000fee0008000f00 */
[----:B------:R-:W-:Y:S02]  /*6d50*/  @P6 LEA R38, R38, UR36, 0x3 ;  /* 0x0000002426266c11 */ /* 0x000fe4000f8e18ff */
[----:B------:R-:W-:Y:S02]  /*6d60*/  @P6 SHF.L.U32 R88, R70, 0x1f, RZ ;  /* 0x0000001f46586819 */ /* 0x000fe400000006ff */
[----:B------:R-:W-:Y:S04]  /*6d70*/  @P6 IADD3 R38, PT, PT, R38, 0x40, RZ ;  /* 0x0000004026266810 */ /* 0x000fe80007ffe0ff */
[----:B------:R-:W-:Y:S02]  /*6d80*/  @P6 PRMT R38, R83, 0x654, R38 ;  /* 0x0000065453266816 */ /* 0x000fe40000000026 */
[----:B------:R-:W-:Y:S01]  /*6d90*/  LEA R83, R39, UR36, 0x3 ;  /* 0x0000002427537c11 */ /* 0x000fe2000f8e18ff */
[C---:B-1----:R-:W-:Y:S01]  /*6da0*/  FMUL R0, R33.reuse, R4 ;  /* 0x0000000421007220 */ /* 0x042fe20000400000 */
[C---:B------:R-:W-:Y:S01]  /*6db0*/  FMUL R2, R33.reuse, R5 ;  /* 0x0000000521027220 */ /* 0x040fe20000400000 */
[C---:B------:R-:W-:Y:S01]  /*6dc0*/  FMUL R3, R33.reuse, R6 ;  /* 0x0000000621037220 */ /* 0x040fe20000400000 */
[----:B------:R-:W-:Y:S01]  /*6dd0*/  FMUL R7, R33, R7 ;  /* 0x0000000721077220 */ /* 0x000fe20000400000 */
[----:B------:R-:W-:Y:S01]  /*6de0*/  FFMA R0, R35, R20, R0 ;  /* 0x0000001423007223 */ /* 0x000fe20000000000 */
[----:B------:R-:W-:Y:S01]  /*6df0*/  SHF.L.U32 R20, R41, 0x10, RZ ;  /* 0x0000001029147819 */ /* 0x000fe200000006ff */
[----:B------:R-:W-:Y:S01]  /*6e00*/  FFMA R2, R35, R21, R2 ;  /* 0x0000001523027223 */ /* 0x000fe20000000002 */
[----:B------:R-:W-:Y:S01]  /*6e10*/  SHF.L.U32 R21, R43, 0x10, RZ ;  /* 0x000000102b157819 */ /* 0x000fe200000006ff */
[C---:B------:R-:W-:Y:S01]  /*6e20*/  FMUL R4, R33.reuse, R8 ;  /* 0x0000000821047220 */ /* 0x040fe20000400000 */
[----:B------:R-:W-:Y:S01]  /*6e30*/  FMUL R5, R33, R9 ;  /* 0x0000000921057220 */ /* 0x000fe20000400000 */
[C---:B------:R-:W-:Y:S01]  /*6e40*/  FFMA R3, R35.reuse, R20, R3 ;  /* 0x0000001423037223 */ /* 0x040fe20000000003 */
[----:B------:R-:W-:Y:S01]  /*6e50*/  SHF.L.U32 R20, R42, 0x10, RZ ;  /* 0x000000102a147819 */ /* 0x000fe200000006ff */
[----:B------:R-:W-:Y:S01]  /*6e60*/  FFMA R7, R35, R36, R7 ;  /* 0x0000002423077223 */ /* 0x000fe20000000007 */
[----:B------:R-:W-:Y:S01]  /*6e70*/  LOP3.LUT R36, R43, 0xffff0000, RZ, 0xc0, !PT ;  /* 0xffff00002b247812 */ /* 0x000fe200078ec0ff */
[----:B------:R-:W-:Y:S01]  /*6e80*/  FMUL R6, R33, R10 ;  /* 0x0000000a21067220 */ /* 0x000fe20000400000 */
[----:B------:R-:W-:Y:S01]  /*6e90*/  F2FP.BF16.F32.PACK_AB R44, R2, R0 ;  /* 0x00000000022c723e */ /* 0x000fe200000010ff */
[----:B------:R-:W-:Y:S01]  /*6ea0*/  FFMA R4, R35, R20, R4 ;  /* 0x0000001423047223 */ /* 0x000fe20000000004 */
[----:B------:R-:W-:Y:S01]  /*6eb0*/  LOP3.LUT R20, R42, 0xffff0000, RZ, 0xc0, !PT ;  /* 0xffff00002a147812 */ /* 0x000fe200078ec0ff */
[----:B------:R-:W-:Y:S01]  /*6ec0*/  FMUL R11, R33, R11 ;  /* 0x0000000b210b7220 */ /* 0x000fe20000400000 */
[----:B------:R-:W-:Y:S01]  /*6ed0*/  F2FP.BF16.F32.PACK_AB R45, R7, R3 ;  /* 0x00000003072d723e */ /* 0x000fe200000010ff */
[C---:B------:R-:W-:Y:S01]  /*6ee0*/  FMUL R8, R33.reuse, R12 ;  /* 0x0000000c21087220 */ /* 0x040fe20000400000 */
[----:B------:R-:W-:Y:S01]  /*6ef0*/  FMUL R9, R33, R13 ;  /* 0x0000000d21097220 */ /* 0x000fe20000400000 */
[C---:B------:R-:W-:Y:S01]  /*6f00*/  FFMA R5, R35.reuse, R20, R5 ;  /* 0x0000001423057223 */ /* 0x040fe20000000005 */
[----:B------:R-:W-:Y:S01]  /*6f10*/  LOP3.LUT R20, R48, 0xffff0000, RZ, 0xc0, !PT ;  /* 0xffff000030147812 */ /* 0x000fe200078ec0ff */
[----:B------:R-:W-:Y:S01]  /*6f20*/  FFMA R6, R35, R21, R6 ;  /* 0x0000001523067223 */ /* 0x000fe20000000006 */
[----:B------:R-:W-:Y:S01]  /*6f30*/  SHF.L.U32 R21, R49, 0x10, RZ ;  /* 0x0000001031157819 */ /* 0x000fe200000006ff */
[----:B------:R-:W-:Y:S01]  /*6f40*/  FFMA R11, R35, R36, R11 ;  /* 0x00000024230b7223 */ /* 0x000fe2000000000b */
[----:B------:R-:W-:Y:S01]  /*6f50*/  LOP3.LUT R36, R51, 0xffff0000, RZ, 0xc0, !PT ;  /* 0xffff000033247812 */ /* 0x000fe200078ec0ff */
[C---:B------:R-:W-:Y:S01]  /*6f60*/  FFMA R8, R35.reuse, R37, R8 ;  /* 0x0000002523087223 */ /* 0x040fe20000000008 */
[----:B------:R-:W-:Y:S01]  /*6f70*/  FFMA R9, R35, R20, R9 ;  /* 0x0000001423097223 */ /* 0x000fe20000000009 */
[----:B------:R-:W-:Y:S01]  /*6f80*/  FMUL R10, R33, R14 ;  /* 0x0000000e210a7220 */ /* 0x000fe20000400000 */
[----:B------:R-:W-:Y:S01]  /*6f90*/  LOP3.LUT R20, R49, 0xffff0000, RZ, 0xc0, !PT ;  /* 0xffff000031147812 */ /* 0x000fe200078ec0ff */
[C---:B------:R-:W-:Y:S01]  /*6fa0*/  FMUL R15, R33.reuse, R15 ;  /* 0x0000000f210f7220 */ /* 0x040fe20000400000 */
[----:B------:R-:W-:Y:S01]  /*6fb0*/  FMUL R12, R33, R16 ;  /* 0x00000010210c7220 */ /* 0x000fe20000400000 */
[C---:B------:R-:W-:Y:S01]  /*6fc0*/  FFMA R10, R35.reuse, R21, R10 ;  /* 0x00000015230a7223 */ /* 0x040fe2000000000a */
[C---:B------:R-:W-:Y:S01]  /*6fd0*/  SHF.L.U32 R21, R50.reuse, 0x10, RZ ;  /* 0x0000001032157819 */ /* 0x040fe200000006ff */
[----:B------:R-:W-:Y:S01]  /*6fe0*/  FFMA R15, R35, R20, R15 ;  /* 0x00000014230f7223 */ /* 0x000fe2000000000f */
[----:B------:R-:W-:Y:S01]  /*6ff0*/  LOP3.LUT R20, R50, 0xffff0000, RZ, 0xc0, !PT ;  /* 0xffff000032147812 */ /* 0x000fe200078ec0ff */
[----:B------:R-:W-:Y:S01]  /*7000*/  FMUL R13, R33, R17 ;  /* 0x00000011210d7220 */ /* 0x000fe20000400000 */
[----:B------:R-:W-:Y:S01]  /*7010*/  SHF.L.U32 R37, R51, 0x10, RZ ;  /* 0x0000001033257819 */ /* 0x000fe200000006ff */
[C---:B------:R-:W-:Y:S01]  /*7020*/  FMUL R14, R33.reuse, R18 ;  /* 0x00000012210e7220 */ /* 0x040fe20000400000 */
        /* <DEDUP_REMOVED lines=21> */
[----:B------:R-:W-:Y:S02]  /*7180*/  UIADD3 UR4, UP0, UPT, UR50, 0x680, URZ ;  /* 0x0000068032047890 */ /* 0x000fe4000ff1e0ff */
[----:B------:R-:W-:Y:S02]  /*7190*/  UIADD3 UR9, UPT, UPT, UR41, 0x20, URZ ;  /* 0x0000002029097890 */ /* 0x000fe4000fffe0ff */
[----:B------:R-:W-:Y:S02]  /*71a0*/  UIADD3 UR8, UPT, UPT, UR36, 0x1200, URZ ;  /* 0x0000120024087890 */ /* 0x000fe4000fffe0ff */
[----:B------:R-:W-:Y:S01]  /*71b0*/  UIADD3.X UR5, UPT, UPT, URZ, UR51, URZ, UP0, !UPT ;  /* 0x00000033ff057290 */ /* 0x000fe200087fe4ff */
[----:B------:R-:W-:Y:S01]  /*71c0*/  UMOV UR10, UR42 ;  /* 0x0000002a000a7c82 */ /* 0x000fe20008000000 */
[----:B------:R-:W-:Y:S07]  /*71d0*/  UMOV UR11, UR60 ;  /* 0x0000003c000b7c82 */ /* 0x000fee0008000000 */
[----:B------:R2:W-:Y:S01]  /*71e0*/  UTMASTG.3D [UR8], [UR4] ;  /* 0x00000008040073b5 */ /* 0x0005e20008010000 */
[----:B------:R0:W-:Y:S01]  /*71f0*/  UTMACMDFLUSH ;  /* 0x00000000000079b7 */ /* 0x0001e20000000000 */
[----:B--2---:R-:W-:Y:S04]  /*7200*/  DEPBAR.LE SB0, 0x1 ;  /* 0x000080400000791a */ /* 0x004fe80000000000 */
.L_x_110:
[----:B------:R-:W-:Y:S05]  /*7210*/  BSYNC.RECONVERGENT B0 ;  /* 0x0000000000007941 */ /* 0x000fea0003800200 */
.L_x_109:
[----:B------:R-:W-:Y:S01]  /*7220*/  BAR.SYNC.DEFER_BLOCKING 0x1, 0x80 ;  /* 0x0042000000007b1d */ /* 0x000fe20000010000 */
[----:B------:R-:W-:Y:S04]  /*7230*/  UIADD3 UR4, UPT, UPT, UR37, 0x1, URZ ;  /* 0x0000000125047890 */ /* 0x000fe8000fffe0ff */
[----:B------:R-:W-:Y:S04]  /*7240*/  UISETP.NE.AND UP0, UPT, UR4, 0x4, UPT ;  /* 0x000000040400788c */ /* 0x000fe8000bf05270 */
[----:B------:R-:W-:Y:S01]  /*7250*/  USEL UR38, UR4, URZ, UP0 ;  /* 0x000000ff04267287 */ /* 0x000fe20008000000 */
[----:B------:R2:W-:Y:S01]  /*7260*/  @P6 SYNCS.ARRIVE.TRANS64.RED.A1T0 RZ, [R38+URZ], RZ ;  /* 0x000000ff26ff69a7 */ /* 0x0005e200081004ff */
[----:B------:R-:W-:Y:S01]  /*7270*/  BSSY B1, `(.L_x_111) ;  /* 0x0000014000017945 */ /* 0x000fe20003800000 */
[----:B------:R-:W4:Y:S02]  /*7280*/  @P6 SYNCS.PHASECHK.TRANS64.TRYWAIT P0, [R83+URZ+0x20], R88 ;  /* 0x00002058530065a7 */ /* 0x000f2400080011ff */
[----:B----4-:R-:W-:Y:S01]  /*7290*/  @P6 SEL R81, RZ, 0x1, !P0 ;  /* 0x00000001ff516807 */ /* 0x010fe20004000000 */
[----:B--2---:R-:W-:Y:S06]  /*72a0*/  @!P6 BRA `(.L_x_112) ;  /* 0x000000000040e947 */ /* 0x004fec0003800000 */
[----:B------:R-:W-:Y:S01]  /*72b0*/  ISETP.NE.AND P1, PT, R82, RZ, PT ;  /* 0x000000ff5200720c */ /* 0x000fe20003f25270 */
[----:B------:R-:W-:Y:S01]  /*72c0*/  BSSY B0, `(.L_x_113) ;  /* 0x0000009000007945 */ /* 0x000fe20003800000 */
[----:B------:R-:W-:Y:S11]  /*72d0*/  ISETP.NE.AND P0, PT, R81, RZ, PT ;  /* 0x000000ff5100720c */ /* 0x000ff60003f05270 */
[----:B------:R-:W-:Y:S05]  /*72e0*/  @P1 IMAD R2, R39, 0x1000, R80 ;  /* 0x0000100027021824 */ /* 0x000fea00078e0250 */
[----:B------:R-:W-:Y:S05]  /*72f0*/  @P1 IADD3 R0, PT, PT, R2, UR36, RZ ;  /* 0x0000002402001c10 */ /* 0x000fea000fffe0ff */
[----:B------:R-:W-:Y:S01]  /*7300*/  @P1 IMAD.IADD R0, R71, 0x1, R0 ;  /* 0x0000000147001824 */ /* 0x000fe200078e0200 */
[----:B------:R-:W-:Y:S06]  /*7310*/  @P0 BRA `(.L_x_114) ;  /* 0x00000000000c0947 */ /* 0x000fec0003800000 */
[----:B------:R-:W-:Y:S04]  /*7320*/  SHF.L.U32 R4, R70, 0x1f, RZ ;  /* 0x0000001f46047819 */ /* 0x000fe800000006ff */
[----:B------:R-:W2:Y:S02]  /*7330*/  SYNCS.PHASECHK.TRANS64.TRYWAIT P0, [R83+URZ+0x20], R4 ;  /* 0x00002004530075a7 */ /* 0x000ea400080011ff */
[----:B--2---:R-:W-:Y:S05]  /*7340*/  @!P0 BRA `(.L_x_115) ;  /* 0x0000001c00548947 */ /* 0x004fea0003800000 */
.L_x_114:
[----:B------:R-:W-:Y:S05]  /*7350*/  BSYNC B0 ;  /* 0x0000000000007941 */ /* 0x000fea0003800000 */
.L_x_113:
[----:B------:R-:W-:Y:S02]  /*7360*/  ISETP.NE.AND P0, PT, R82, RZ, PT ;  /* 0x000000ff5200720c */ /* 0x000fe40003f05270 */
[----:B------:R-:W-:Y:S11]  /*7370*/  IADD3 R39, PT, PT, R39, 0x1, RZ ;  /* 0x0000000127277810 */ /* 0x000ff60007ffe0ff */
[----:B------:R-:W-:Y:S05]  /*7380*/  @P0 WARPSYNC.ALL ;  /* 0x0000000000000948 */ /* 0x000fea0003800000 */
[----:B------:R4:W1:Y:S04]  /*7390*/  @P0 LDSM.16.M88.4 R40, [R2+UR36+0x200] ;  /* 0x000200240228083b */ /* 0x0008680008000200 */
[----:B------:R4:W1:Y:S02]  /*73a0*/  @P0 LDSM.16.M88.4 R48, [R0+0x200] ;  /* 0x000200000030083b */ /* 0x0008640000000200 */
.L_x_112:
[----:B------:R-:W-:Y:S05]  /*73b0*/  BSYNC B1 ;  /* 0x0000000000017941 */ /* 0x000fea0003800000 */
.L_x_111:
[----:B----4-:R-:W-:Y:S05]  /*73c0*/  VIADD R0, R34, 0x40 ;  /* 0x0000004022007836 */ /* 0x010fea0000000000 */
[----:B------:R-:W-:Y:S04]  /*73d0*/  SHF.R.U32.HI R0, RZ, 0x15, R0 ;  /* 0x00000015ff007819 */ /* 0x000fe80000011600 */
[----:B------:R-:W-:Y:S11]  /*73e0*/  LOP3.LUT P0, RZ, R0, 0x3, R65, 0x48, !PT ;  /* 0x0000000300ff7812 */ /* 0x000ff60007804841 */
[----:B------:R-:W-:Y:S02]  /*73f0*/  @!UPT UIADD3 URZ, UPT, UPT, URZ, URZ, URZ ;  /* 0x000000fffffff290 */ /* 0x000fe4000fffe0ff */
        /* <DEDUP_REMOVED lines=8> */
[----:B------:R-:W3:Y:S01]  /*7480*/  LDCU.64 UR4, c[0x4][0x10] ;  /* 0x01000200ff0477ac */ /* 0x000ee20008000a00 */
[----:B----4-:R-:W-:Y:S01]  /*7490*/  MOV R5, UR9 ;  /* 0x0000000900057c02 */ /* 0x010fe20008000f00 */
[----:B--2---:R-:W-:Y:S01]  /*74a0*/  IMAD.U32 R4, RZ, RZ, UR8 ;  /* 0x00000008ff047e24 */ /* 0x004fe2000f8e00ff */
[----:B-----5:R-:W-:Y:S01]  /*74b0*/  MOV R7, UR7 ;  /* 0x0000000700077c02 */ /* 0x020fe20008000f00 */
[----:B------:R-:W-:Y:S01]  /*74c0*/  IMAD.U32 R6, RZ, RZ, UR6 ;  /* 0x00000006ff067e24 */ /* 0x000fe2000f8e00ff */
[----:B---3--:R-:W-:Y:S01]  /*74d0*/  MOV R11, UR5 ;  /* 0x00000005000b7c02 */ /* 0x008fe20008000f00 */
[----:B------:R-:W-:Y:S02]  /*74e0*/  IMAD.U32 R10, RZ, RZ, UR4 ;  /* 0x00000004ff0a7e24 */ /* 0x000fe4000f8e00ff */
[----:B------:R-:W-:Y:S07]  /*74f0*/  LEPC R20, `(.L_x_116) ;  /* 0x000000001014794e */ /* 0x000fee0000000000 */
[----:B-1----:R-:W-:Y:S05]  /*7500*/  CALL.ABS.NOINC R2 ;  /* 0x0000000002007343 */ /* 0x002fea0003c00000 */
.L_x_116:
        /* <DEDUP_REMOVED lines=10> */
[----:B--2---:R-:W1:Y:S01]  /*75b0*/  LDTM.16dp256bit.x4 R4, tmem[UR4+0x40] ;  /* 0x00004004000479ee */ /* 0x004e620008120000 */
[----:B------:R-:W-:Y:S02]  /*75c0*/  MOV R83, UR45 ;  /* 0x0000002d00537c02 */ /* 0x000fe40008000f00 */
[----:B------:R-:W-:Y:S05]  /*75d0*/  LEA R88, R39, UR36, 0x3 ;  /* 0x0000002427587c11 */ /* 0x000fea000f8e18ff */
[----:B------:R-:W-:Y:S04]  /*75e0*/  @P6 LEA R38, R38, UR36, 0x3 ;  /* 0x0000002426266c11 */ /* 0x000fe8000f8e18ff */
[----:B------:R-:W-:Y:S04]  /*75f0*/  @P6 IADD3 R38, PT, PT, R38, 0x40, RZ ;  /* 0x0000004026266810 */ /* 0x000fe80007ffe0ff */
[----:B------:R-:W-:Y:S02]  /*7600*/  @P6 PRMT R38, R83, 0x654, R38 ;  /* 0x0000065453266816 */ /* 0x000fe40000000026 */
[----:B------:R-:W-:Y:S01]  /*7610*/  @P6 SHF.L.U32 R83, R70, 0x1f, RZ ;  /* 0x0000001f46536819 */ /* 0x000fe200000006ff */
        /* <DEDUP_REMOVED lines=71> */
.L_x_118:
[----:B------:R-:W-:Y:S05]  /*7a90*/  BSYNC.RECONVERGENT B0 ;  /* 0x0000000000007941 */ /* 0x000fea0003800200 */
.L_x_117:
        /* <DEDUP_REMOVED lines=19> */
.L_x_122:
[----:B------:R-:W-:Y:S05]  /*7bd0*/  BSYNC B0 ;  /* 0x0000000000007941 */ /* 0x000fea0003800000 */
.L_x_121:
[----:B------:R-:W-:Y:S11]  /*7be0*/  ISETP.NE.AND P0, PT, R82, RZ, PT ;  /* 0x000000ff5200720c */ /* 0x000ff60003f05270 */
[----:B------:R-:W-:Y:S02]  /*7bf0*/  @!UPT UIADD3 URZ, UPT, UPT, URZ, URZ, URZ ;  /* 0x000000fffffff290 */ /* 0x000fe4000fffe0ff */
[----:B------:R-:W-:Y:S05]  /*7c00*/  @P0 WARPSYNC.ALL ;  /* 0x0000000000000948 */ /* 0x000fea0003800000 */
[----:B------:R4:W1:Y:S04]  /*7c10*/  @P0 LDSM.16.M88.4 R40, [R39+UR36+0x200] ;  /* 0x000200242728083b */ /* 0x0008680008000200 */
[----:B------:R4:W1:Y:S02]  /*7c20*/  @P0 LDSM.16.M88.4 R48, [R0+0x200] ;  /* 0x000200000030083b */ /* 0x0008640000000200 */
.L_x_120:
[----:B------:R-:W-:Y:S05]  /*7c30*/  BSYNC B1 ;  /* 0x0000000000017941 */ /* 0x000fea0003800000 */
.L_x_119:
[----:B----4-:R-:W-:Y:S05]  /*7c40*/  VIADD R0, R34, 0x60 ;  /* 0x0000006022007836 */ /* 0x010fea0000000000 */
[----:B------:R-:W-:Y:S04]  /*7c50*/  SHF.R.U32.HI R0, RZ, 0x15, R0 ;  /* 0x00000015ff007819 */ /* 0x000fe80000011600 */
[----:B------:R-:W-:Y:S11]  /*7c60*/  LOP3.LUT P0, RZ, R0, 0x3, R65, 0x48, !PT ;  /* 0x0000000300ff7812 */ /* 0x000ff60007804841 */
[----:B------:R-:W-:Y:S02]  /*7c70*/  @!UPT UIADD3 URZ, UPT, UPT, URZ, URZ, URZ ;  /* 0x000000fffffff290 */ /* 0x000fe4000fffe0ff */
[----:B------:R-:W-:Y:S05]  /*7c80*/  @!P0 BRA `(.L_x_124) ;  /* 0x0000000000408947 */ /* 0x000fea0003800000 */
[----:B------:R-:W4:Y:S01]  /*7c90*/  LDCU.64 UR8, c[0x4][0x70] ;  /* 0x01000e00ff0877ac */ /* 0x000f220008000a00 */
[----:B--2---:R-:W-:Y:S01]  /*7ca0*/  MOV R3, 0x0 ;  /* 0x0000000000037802 */ /* 0x004fe20000000f00 */
[----:B------:R-:W-:Y:S02]  /*7cb0*/  HFMA2 R12, -RZ, RZ, 0, 5.9604644775390625e-08 ;  /* 0x00000001ff0c7431 */ /* 0x000fe400000001ff */
[----:B------:R-:W-:Y:S02]  /*7cc0*/  IMAD.MOV.U32 R8, RZ, RZ, 0x192 ;  /* 0x00000192ff087424 */ /* 0x000fe400078e00ff */
[----:B------:R-:W-:Y:S01]  /*7cd0*/  IMAD.MOV.U32 R13, RZ, RZ, RZ ;  /* 0x000000ffff0d7224 */ /* 0x000fe200078e00ff */
[----:B------:R-:W2:Y:S01]  /*7ce0*/  LDCU.64 UR6, c[0x4][0x78] ;  /* 0x01000f00ff0677ac */ /* 0x000ea20008000a00 */
[----:B------:R-:W1:Y:S01]  /*7cf0*/  LDC.64 R2, c[0x4][R3] ;  /* 0x0100000003027b82 */ /* 0x000e620000000a00 */
[----:B------:R-:W5:Y:S01]  /*7d00*/  LDCU.64 UR4, c[0x4][0x10] ;  /* 0x01000200ff0477ac */ /* 0x000f620008000a00 */
[----:B----4-:R-:W-:Y:S01]  /*7d10*/  MOV R5, UR9 ;  /* 0x0000000900057c02 */ /* 0x010fe20008000f00 */
[----:B------:R-:W-:Y:S01]  /*7d20*/  IMAD.U32 R4, RZ, RZ, UR8 ;  /* 0x00000008ff047e24 */ /* 0x000fe2000f8e00ff */
[----:B--2---:R-:W-:Y:S01]  /*7d30*/  MOV R7, UR7 ;  /* 0x0000000700077c02 */ /* 0x004fe20008000f00 */
[----:B------:R-:W-:Y:S01]  /*7d40*/  IMAD.U32 R6, RZ, RZ, UR6 ;  /* 0x00000006ff067e24 */ /* 0x000fe2000f8e00ff */
[----:B-----5:R-:W-:Y:S01]  /*7d50*/  MOV R11, UR5 ;  /* 0x00000005000b7c02 */ /* 0x020fe20008000f00 */
[----:B------:R-:W-:Y:S02]  /*7d60*/  IMAD.U32 R10, RZ, RZ, UR4 ;  /* 0x00000004ff0a7e24 */ /* 0x000fe4000f8e00ff */
[----:B------:R-:W-:Y:S07]  /*7d70*/  LEPC R20, `(.L_x_124) ;  /* 0x000000001014794e */ /* 0x000fee0000000000 */
[----:B-1-3--:R-:W-:Y:S05]  /*7d80*/  CALL.ABS.NOINC R2 ;  /* 0x0000000002007343 */ /* 0x00afea0003c00000 */
.L_x_124:
[----:B------:R-:W-:Y:S01]  /*7d90*/  ISETP.NE.AND P0, PT, R72, RZ, PT ;  /* 0x000000ff4800720c */ /* 0x000fe20003f05270 */
[----:B------:R-:W-:Y:S05]  /*7da0*/  WARPSYNC.ALL ;  /* 0x0000000000007948 */ /* 0x000fea0003800000 */
[----:B------:R-:W-:Y:S01]  /*7db0*/  R2UR UR4, R34 ;  /* 0x00000000220472ca */ /* 0x000fe200000e0000 */
[----:B------:R-:W-:Y:S01]  /*7dc0*/  BSSY.RECONVERGENT B0, `(.L_x_125) ;  /* 0x0000052000007945 */ /* 0x000fe20003800200 */
[C---:B-1----:R-:W-:Y:S02]  /*7dd0*/  SHF.L.U32 R20, R40.reuse, 0x10, RZ ;  /* 0x0000001028147819 */ /* 0x042fe400000006ff */
[----:B------:R-:W-:Y:S02]  /*7de0*/  LOP3.LUT R36, R40, 0xffff0000, RZ, 0xc0, !PT ;  /* 0xffff000028247812 */ /* 0x000fe400078ec0ff */
[C---:B------:R-:W-:Y:S02]  /*7df0*/  SHF.L.U32 R21, R41.reuse, 0x10, RZ ;  /* 0x0000001029157819 */ /* 0x040fe400000006ff */
[----:B------:R-:W-:Y:S02]  /*7e00*/  LOP3.LUT R38, R41, 0xffff0000, RZ, 0xc0, !PT ;  /* 0xffff000029267812 */ /* 0x000fe400078ec0ff */
[C---:B------:R-:W-:Y:S02]  /*7e10*/  SHF.L.U32 R37, R42.reuse, 0x10, RZ ;  /* 0x000000102a257819 */ /* 0x040fe400000006ff */
[----:B------:R-:W-:Y:S01]  /*7e20*/  LOP3.LUT R40, R42, 0xffff0000, RZ, 0xc0, !PT ;  /* 0xffff00002a287812 */ /* 0x000fe200078ec0ff */
[----:B------:R-:W1:Y:S01]  /*7e30*/  LDTM.16dp256bit.x4 R4, tmem[UR4+0x60] ;  /* 0x00006004000479ee */ /* 0x000e620008120000 */
[----:B------:R-:W-:Y:S01]  /*7e40*/  R2UR UR4, R79 ;  /* 0x000000004f0472ca */ /* 0x000fe200000e0000 */
[----:B------:R-:W-:Y:S01]  /*7e50*/  NOP ;  /* 0x0000000000007918 */ /* 0x000fe20000000000 */
[C---:B------:R-:W-:Y:S02]  /*7e60*/  SHF.L.U32 R39, R43.reuse, 0x10, RZ ;  /* 0x000000102b277819 */ /* 0x040fe400000006ff */
[----:B------:R-:W-:Y:S02]  /*7e70*/  LOP3.LUT R41, R43, 0xffff0000, RZ, 0xc0, !PT ;  /* 0xffff00002b297812 */ /* 0x000fe400078ec0ff */
[C---:B------:R-:W-:Y:S02]  /*7e80*/  SHF.L.U32 R42, R48.reuse, 0x10, RZ ;  /* 0x00000010302a7819 */ /* 0x040fe400000006ff */
[----:B------:R-:W-:Y:S02]  /*7e90*/  LOP3.LUT R43, R48, 0xffff0000, RZ, 0xc0, !PT ;  /* 0xffff0000302b7812 */ /* 0x000fe400078ec0ff */
[C---:B------:R-:W-:Y:S02]  /*7ea0*/  SHF.L.U32 R44, R49.reuse, 0x10, RZ ;  /* 0x00000010312c7819 */ /* 0x040fe400000006ff */
[----:B------:R-:W-:Y:S01]  /*7eb0*/  LOP3.LUT R46, R49, 0xffff0000, RZ, 0xc0, !PT ;  /* 0xffff0000312e7812 */ /* 0x000fe200078ec0ff */
[----:B------:R-:W-:Y:S01]  /*7ec0*/  UIADD3 UR4, UPT, UPT, UR4, 0xb0, URZ ;  /* 0x000000b004047890 */ /* 0x000fe2000fffe0ff */
[C---:B------:R-:W-:Y:S02]  /*7ed0*/  SHF.L.U32 R45, R50.reuse, 0x10, RZ ;  /* 0x00000010322d7819 */ /* 0x040fe400000006ff */
[----:B------:R-:W-:Y:S01]  /*7ee0*/  LOP3.LUT R48, R50, 0xffff0000, RZ, 0xc0, !PT ;  /* 0xffff000032307812 */ /* 0x000fe200078ec0ff */
[----:B------:R-:W-:Y:S01]  /*7ef0*/  UPRMT UR4, UR45, 0x654, UR4 ;  /* 0x000006542d047896 */ /* 0x000fe20008000004 */
[C---:B------:R-:W-:Y:S02]  /*7f00*/  SHF.L.U32 R47, R51.reuse, 0x10, RZ ;  /* 0x00000010332f7819 */ /* 0x040fe400000006ff */
[----:B------:R-:W-:Y:S01]  /*7f10*/  LOP3.LUT R50, R51, 0xffff0000, RZ, 0xc0, !PT ;  /* 0xffff000033327812 */ /* 0x000fe200078ec0ff */
[C---:B-1----:R-:W-:Y:S01]  /*7f20*/  FMUL R4, R33.reuse, R4 ;  /* 0x0000000421047220 */ /* 0x042fe20000400000 */
[C---:B------:R-:W-:Y:S01]  /*7f30*/  FMUL R5, R33.reuse, R5 ;  /* 0x0000000521057220 */ /* 0x040fe20000400000 */
[----:B------:R-:W-:Y:S03]  /*7f40*/  FMUL R6, R33, R6 ;  /* 0x0000000621067220 */ /* 0x000fe60000400000 */
[----:B------:R-:W-:Y:S01]  /*7f50*/  SYNCS.ARRIVE.TRANS64.RED.A1T0 RZ, [UR4], RZ ;  /* 0x000000ffffff79a7 */ /* 0x000fe20008100404 */
[C---:B------:R-:W-:Y:S01]  /*7f60*/  FFMA R4, R35.reuse, R20, R4 ;  /* 0x0000001423047223 */ /* 0x040fe20000000004 */
[C---:B------:R-:W-:Y:S01]  /*7f70*/  FFMA R5, R35.reuse, R36, R5 ;  /* 0x0000002423057223 */ /* 0x040fe20000000005 */
[----:B------:R-:W-:Y:S01]  /*7f80*/  FFMA R6, R35, R21, R6 ;  /* 0x0000001523067223 */ /* 0x000fe20000000006 */
[C---:B------:R-:W-:Y:S01]  /*7f90*/  FMUL R7, R33.reuse, R7 ;  /* 0x0000000721077220 */ /* 0x040fe20000400000 */
[C---:B------:R-:W-:Y:S01]  /*7fa0*/  FMUL R8, R33.reuse, R8 ;  /* 0x0000000821087220 */ /* 0x040fe20000400000 */
[----:B------:R-:W-:Y:S01]  /*7fb0*/  FMUL R9, R33, R9 ;  /* 0x0000000921097220 */ /* 0x000fe20000400000 */
[----:B---3--:R-:W-:Y:S01]  /*7fc0*/  F2FP.BF16.F32.PACK_AB R80, R5, R4 ;  /* 0x000000040550723e */ /* 0x008fe200000010ff */
[C---:B------:R-:W-:Y:S01]  /*7fd0*/  FFMA R7, R35.reuse, R38, R7 ;  /* 0x0000002623077223 */ /* 0x040fe20000000007 */
[C---:B------:R-:W-:Y:S01]  /*7fe0*/  FFMA R8, R35.reuse, R37, R8 ;  /* 0x0000002523087223 */ /* 0x040fe20000000008 */
[----:B------:R-:W-:Y:S01]  /*7ff0*/  FFMA R9, R35, R40, R9 ;  /* 0x0000002823097223 */ /* 0x000fe20000000009 */
[C---:B------:R-:W-:Y:S01]  /*8000*/  FMUL R0, R33.reuse, R10 ;  /* 0x0000000a21007220 */ /* 0x040fe20000400000 */
[C---:B------:R-:W-:Y:S01]  /*8010*/  FMUL R2, R33.reuse, R11 ;  /* 0x0000000b21027220 */ /* 0x040fe20000400000 */
[C---:B--2---:R-:W-:Y:S01]  /*8020*/  FMUL R3, R33.reuse, R12 ;  /* 0x0000000c21037220 */ /* 0x044fe20000400000 */
[----:B------:R-:W-:Y:S01]  /*8030*/  FMUL R10, R33, R13 ;  /* 0x0000000d210a7220 */ /* 0x000fe20000400000 */
[----:B------:R-:W-:Y:S01]  /*8040*/  FFMA R0, R35, R39, R0 ;  /* 0x0000002723007223 */ /* 0x000fe20000000000 */
        /* <DEDUP_REMOVED lines=41> */
.L_x_126:
[----:B------:R-:W-:Y:S05]  /*82e0*/  BSYNC.RECONVERGENT B0 ;  /* 0x0000000000007941 */ /* 0x000fea0003800200 */
.L_x_125:
[----:B------:R-:W-:Y:S01]  /*82f0*/  BAR.SYNC.DEFER_BLOCKING 0x1, 0x80 ;  /* 0x0042000000007b1d */ /* 0x000fe20000010000 */
[----:B------:R-:W-:Y:S01]  /*8300*/  UISETP.NE.AND UP0, UPT, UR39, -0x4, UPT ;  /* 0xfffffffc2700788c */ /* 0x000fe2000bf05270 */
[----:B------:R-:W-:Y:S08]  /*8310*/  IADD3 R0, PT, PT, R30, 0x1, RZ ;  /* 0x000000011e007810 */ /* 0x000ff00007ffe0ff */
[----:B------:R-:W-:Y:S05]  /*8320*/  BRA.U !UP0, `(.L_x_127) ;  /* 0x0000000108287547 */ /* 0x000fea000b800000 */
[----:B------:R-:W-:Y:S01]  /*8330*/  ISETP.NE.AND P0, PT, R76, RZ, PT ;  /* 0x000000ff4c00720c */ /* 0x000fe20003f05270 */
[----:B------:R-:W-:Y:S01]  /*8340*/  IMAD.U32 R3, RZ, RZ, UR37 ;  /* 0x00000025ff037e24 */ /* 0x000fe2000f8e00ff */
[----:B------:R-:W-:Y:S01]  /*8350*/  UIADD3 UR4, UPT, UPT, UR37, 0x1, URZ ;  /* 0x0000000125047890 */ /* 0x000fe2000fffe0ff */
[----:B------:R-:W-:Y:S03]  /*8360*/  IMAD.U32 R2, RZ, RZ, UR45 ;  /* 0x0000002dff027e24 */ /* 0x000fe6000f8e00ff */
[----:B------:R-:W-:Y:S04]  /*8370*/  UISETP.NE.AND UP0, UPT, UR4, 0x4, UPT ;  /* 0x000000040400788c */ /* 0x000fe8000bf05270 */
[----:B------:R-:W-:Y:S03]  /*8380*/  USEL UR37, UR4, URZ, UP0 ;  /* 0x000000ff04257287 */ /* 0x000fe60008000000 */
[----:B------:R-:W-:Y:S05]  /*8390*/  @P0 LEA R3, R3, UR36, 0x3 ;  /* 0x0000002403030c11 */ /* 0x000fea000f8e18ff */
[----:B------:R-:W-:Y:S05]  /*83a0*/  @P0 VIADD R3, R3, 0x40 ;  /* 0x0000004003030836 */ /* 0x000fea0000000000 */
[----:B------:R-:W-:Y:S04]  /*83b0*/  @P0 PRMT R2, R2, 0x654, R3 ;  /* 0x0000065402020816 */ /* 0x000fe80000000003 */
[----:B------:R2:W-:Y:S03]  /*83c0*/  @P0 SYNCS.ARRIVE.TRANS64.RED.A1T0 RZ, [R2+URZ], RZ ;  /* 0x000000ff02ff09a7 */ /* 0x0005e600081004ff */
.L_x_127:
[----:B------:R-:W-:Y:S01]  /*83d0*/  ISETP.NE.AND P2, PT, R73, RZ, PT ;  /* 0x000000ff4900720c */ /* 0x000fe20003f45270 */
[----:B------:R-:W-:Y:S01]  /*83e0*/  UIADD3 UR39, UPT, UPT, UR39, 0x4, URZ ;  /* 0x0000000427277890 */ /* 0x000fe2000fffe0ff */
[----:B------:R-:W-:Y:S01]  /*83f0*/  ISETP.NE.AND P0, PT, R75, 0x2, PT ;  /* 0x000000024b00780c */ /* 0x000fe20003f05270 */
[----:B------:R-:W-:Y:S01]  /*8400*/  IMAD.IADD R20, R29, 0x1, R58 ;  /* 0x000000011d147824 */ /* 0x000fe200078e023a */
[----:B------:R-:W-:Y:S01]  /*8410*/  ISETP.NE.AND P1, PT, R0, 0x4, PT ;  /* 0x000000040000780c */ /* 0x000fe20003f25270 */
[----:B------:R-:W-:Y:S01]  /*8420*/  IMAD.IADD R21, R31, 0x1, R60 ;  /* 0x000000011f157824 */ /* 0x000fe200078e023c */
[----:B------:R-:W-:Y:S02]  /*8430*/  SEL R3, RZ, 0x1, P0 ;  /* 0x00000001ff037807 */ /* 0x000fe40000000000 */
[----:B--2---:R-:W-:Y:S02]  /*8440*/  SEL R2, RZ, 0x1, P1 ;  /* 0x00000001ff027807 */ /* 0x004fe40000800000 */
[----:B------:R-:W-:Y:S02]  /*8450*/  LOP3.LUT R68, R68, R3, RZ, 0x3c, !PT ;  /* 0x0000000344447212 */ /* 0x000fe400078e3cff */
[----:B------:R-:W-:Y:S02]  /*8460*/  LOP3.LUT R69, R69, R2, RZ, 0x3c, !PT ;  /* 0x0000000245457212 */ /* 0x000fe400078e3cff */
[----:B------:R-:W-:Y:S02]  /*8470*/  @P2 R2UR UR60, R67 ;  /* 0x00000000433c22ca */ /* 0x000fe400000e0000 */
[----:B------:R-:W-:Y:S02]  /*8480*/  SEL R75, R75, RZ, P0 ;  /* 0x000000ff4b4b7207 */ /* 0x000fe40000000000 */
[----:B------:R-:W-:Y:S01]  /*8490*/  SEL R30, R0, RZ, P1 ;  /* 0x000000ff001e7207 */ /* 0x000fe20000800000 */
[----:B------:R-:W-:Y:S10]  /*84a0*/  @P2 BRA `(.L_x_128) ;  /* 0xffffffd000182947 */ /* 0x000ff4000383ffff */
[----:B------:R-:W-:-:S09]  /*84b0*/  UISETP.NE.AND UP0, UPT, UR44, URZ, UPT ;  /* 0x000000ff2c00728c */ /* 0x000fd2000bf05270 */
[----:B------:R-:W-:Y:S05]  /*84c0*/  BRA.U !UP0, `(.L_x_129) ;  /* 0x0000000108487547 */ /* 0x000fea000b800000 */
[----:B------:R-:W2:Y:S02]  /*84d0*/  LDCU.64 UR4, c[0x0][0x890] ;  /* 0x00011200ff0477ac */ /* 0x000ea40008000a00 */
[----:B--2---:R-:W-:-:S04]  /*84e0*/  UISETP.NE.U32.AND UP0, UPT, UR4, URZ, UPT ;  /* 0x000000ff0400728c */ /* 0x004fc8000bf05070 */
[----:B------:R-:W-:-:S09]  /*84f0*/  UISETP.NE.AND.EX UP0, UPT, UR5, URZ, UPT, UP0 ;  /* 0x000000ff0500728c */ /* 0x000fd2000bf05300 */
[----:B------:R-:W-:Y:S05]  /*8500*/  BRA.U UP0, `(.L_x_130) ;  /* 0x00000001000c7547 */ /* 0x000fea000b800000 */
[----:B------:R-:W-:-:S13]  /*8510*/  FSETP.NEU.AND P0, PT, R35, RZ, PT ;  /* 0x000000ff2300720b */ /* 0x000fda0003f0d000 */
[----:B------:R-:W-:Y:S05]  /*8520*/  @!P0 EXIT ;  /* 0x000000000000894d */ /* 0x000fea0003800000 */
[----:B------:R-:W-:Y:S05]  /*8530*/  BRA `(.L_x_129) ;  /* 0x00000000002c7947 */ /* 0x000fea0003800000 */
.L_x_130:
[----:B------:R-:W-:Y:S01]  /*8540*/  ISETP.NE.AND P0, PT, R74, RZ, PT ;  /* 0x000000ff4a00720c */ /* 0x000fe20003f05270 */
[----:B------:R-:W-:-:S12]  /*8550*/  BSSY.RECONVERGENT B0, `(.L_x_129) ;  /* 0x0000009000007945 */ /* 0x000fd80003800200 */
[----:B------:R-:W-:Y:S05]  /*8560*/  @P0 BRA `(.L_x_131) ;  /* 0x0000000000140947 */ /* 0x000fea0003800000 */
[----:B------:R-:W2:Y:S02]  /*8570*/  LDCU.64 UR4, c[0x0][0x888] ;  /* 0x00011100ff0477ac */ /* 0x000ea40008000a00 */
[----:B--2---:R-:W-:-:S04]  /*8580*/  ISETP.NE.U32.AND P0, PT, RZ, UR4, PT ;  /* 0x00000004ff007c0c */ /* 0x004fc8000bf05070 */
[----:B------:R-:W-:-:S13]  /*8590*/  ISETP.NE.AND.EX P0, PT, RZ, UR5, PT, P0 ;  /* 0x00000005ff007c0c */ /* 0x000fda000bf05300 */
[----:B------:R-:W-:Y:S05]  /*85a0*/  @!P0 EXIT ;  /* 0x000000000000894d */ /* 0x000fea0003800000 */
[----:B------:R-:W-:Y:S05]  /*85b0*/  BRA `(.L_x_132) ;  /* 0x0000000000087947 */ /* 0x000fea0003800000 */
.L_x_131:
[----:B------:R-:W-:-:S13]  /*85c0*/  FSETP.NEU.AND P0, PT, R35, RZ, PT ;  /* 0x000000ff2300720b */ /* 0x000fda0003f0d000 */
[----:B------:R-:W-:Y:S05]  /*85d0*/  @!P0 EXIT ;  /* 0x000000000000894d */ /* 0x000fea0003800000 */
.L_x_132:
[----:B------:R-:W-:Y:S05]  /*85e0*/  BSYNC.RECONVERGENT B0 ;  /* 0x0000000000007941 */ /* 0x000fea0003800200 */
.L_x_129:
[----:B------:R-:W-:Y:S01]  /*85f0*/  ULEA UR4, UR37, UR36, 0x3 ;  /* 0x0000002425047291 */ /* 0x000fe2000f8e18ff */
[----:B------:R-:W-:-:S04]  /*8600*/  DEPBAR.LE SB0, 0x0 ;  /* 0x000080000000791a */ /* 0x000fc80000000000 */
[----:B------:R-:W-:-:S04]  /*8610*/  UIADD3 UR4, UPT, UPT, UR4, 0x40, URZ ;  /* 0x0000004004047890 */ /* 0x000fc8000fffe0ff */
[----:B------:R-:W-:-:S09]  /*8620*/  UPRMT UR4, UR45, 0x654, UR4 ;  /* 0x000006542d047896 */ /* 0x000fd20008000004 */
[----:B------:R-:W-:Y:S01]  /*8630*/  SYNCS.ARRIVE.TRANS64.RED.A1T0 RZ, [UR4], RZ ;  /* 0x000000ffffff79a7 */ /* 0x000fe20008100404 */
[----:B------:R-:W-:Y:S05]  /*8640*/  EXIT ;  /* 0x000000000000794d */ /* 0x000fea0003800000 */
.L_x_19:
[----:B--2---:R2:W1:Y:S02]  /*8650*/  SYNCS.PHASECHK.TRANS64.TRYWAIT P0, [R3+URZ+0xe0], R2 ;  /* 0x0000e002030075a7 */ /* 0x00446400080011ff */
[----:B-1----:R-:W-:Y:S05]  /*8660*/  @!P0 NANOSLEEP.SYNCS 0x989680 ;  /* 0x009896800000895d */ /* 0x002fea0003900000 */
[----:B------:R-:W1:Y:S02]  /*8670*/  @!P0 SYNCS.PHASECHK.TRANS64 P0, [R3+URZ+0xe0], R2 ;  /* 0x0000e002030085a7 */ /* 0x000e6400080010ff */
[----:B-1----:R-:W-:Y:S05]  /*8680*/  @!P0 BRA `(.L_x_19) ;  /* 0xfffffffc00f08947 */ /* 0x002fea000383ffff */
[----:B------:R-:W-:Y:S05]  /*8690*/  BRA `(.L_x_133) ;  /* 0xffffff8c00c47947 */ /* 0x000fea000383ffff */
.L_x_22:
[----:B-1----:R-:W-:-:S07]  /*86a0*/  MOV R2, UR57 ;  /* 0x0000003900027c02 */ /* 0x002fce0008000f00 */
.L_x_134:
[----:B-1----:R1:W2:Y:S02]  /*86b0*/  SYNCS.PHASECHK.TRANS64.TRYWAIT P0, [R2+URZ+0x10], R5 ;  /* 0x00001005020075a7 */ /* 0x0022a400080011ff */
[----:B--2---:R-:W-:Y:S05]  /*86c0*/  @!P0 NANOSLEEP.SYNCS 0x989680 ;  /* 0x009896800000895d */ /* 0x004fea0003900000 */
[----:B------:R-:W2:Y:S02]  /*86d0*/  @!P0 SYNCS.PHASECHK.TRANS64 P0, [R2+URZ+0x10], R5 ;  /* 0x00001005020085a7 */ /* 0x000ea400080010ff */
[----:B--2---:R-:W-:Y:S05]  /*86e0*/  @!P0 BRA `(.L_x_134) ;  /* 0xfffffffc00f08947 */ /* 0x004fea000383ffff */
[----:B------:R-:W-:Y:S05]  /*86f0*/  BRA `(.L_x_21) ;  /* 0xffffff9000147947 */ /* 0x000fea000383ffff */
.L_x_30:
[----:B------:R-:W-:-:S07]  /*8700*/  MOV R2, UR57 ;  /* 0x0000003900027c02 */ /* 0x000fce0008000f00 */
.L_x_135:
[----:B-1----:R1:W2:Y:S02]  /*8710*/  SYNCS.PHASECHK.TRANS64.TRYWAIT P0, [R2+URZ+0x10], R5 ;  /* 0x00001005020075a7 */ /* 0x0022a400080011ff */
[----:B--2---:R-:W-:Y:S05]  /*8720*/  @!P0 NANOSLEEP.SYNCS 0x989680 ;  /* 0x009896800000895d */ /* 0x004fea0003900000 */
[----:B------:R-:W2:Y:S02]  /*8730*/  @!P0 SYNCS.PHASECHK.TRANS64 P0, [R2+URZ+0x10], R5 ;  /* 0x00001005020085a7 */ /* 0x000ea400080010ff */
[----:B--2---:R-:W-:Y:S05]  /*8740*/  @!P0 BRA `(.L_x_135) ;  /* 0xfffffffc00f08947 */ /* 0x004fea000383ffff */
[----:B------:R-:W-:Y:S05]  /*8750*/  BRA `(.L_x_29) ;  /* 0xffffff9400547947 */ /* 0x000fea000383ffff */
.L_x_36:
[----:B-1----:R1:W2:Y:S02]  /*8760*/  SYNCS.PHASECHK.TRANS64.TRYWAIT P0, [R2+URZ+0x70], R3 ;  /* 0x00007003020075a7 */ /* 0x0022a400080011ff */
[----:B--2---:R-:W-:Y:S05]  /*8770*/  @!P0 NANOSLEEP.SYNCS 0x989680 ;  /* 0x009896800000895d */ /* 0x004fea0003900000 */
[----:B------:R-:W2:Y:S02]  /*8780*/  @!P0 SYNCS.PHASECHK.TRANS64 P0, [R2+URZ+0x70], R3 ;  /* 0x00007003020085a7 */ /* 0x000ea400080010ff */
[----:B--2---:R-:W-:Y:S05]  /*8790*/  @!P0 BRA `(.L_x_36) ;  /* 0xfffffffc00f08947 */ /* 0x004fea000383ffff */
[----:B------:R-:W-:Y:S05]  /*87a0*/  BRA `(.L_x_136) ;  /* 0xffffff9800747947 */ /* 0x000fea000383ffff */
.L_x_40:
[----:B----4-:R-:W-:-:S07]  /*87b0*/  MOV R0, UR4 ;  /* 0x0000000400007c02 */ /* 0x010fce0008000f00 */
.L_x_137:
[----:B-1----:R1:W2:Y:S02]  /*87c0*/  SYNCS.PHASECHK.TRANS64.TRYWAIT P0, [R0+URZ], R3 ;  /* 0x00000003000075a7 */ /* 0x0022a400080011ff */
[----:B--2---:R-:W-:Y:S05]  /*87d0*/  @!P0 NANOSLEEP.SYNCS 0x989680 ;  /* 0x009896800000895d */ /* 0x004fea0003900000 */
[----:B------:R-:W2:Y:S02]  /*87e0*/  @!P0 SYNCS.PHASECHK.TRANS64 P0, [R0+URZ], R3 ;  /* 0x00000003000085a7 */ /* 0x000ea400080010ff */
[----:B--2---:R-:W-:Y:S05]  /*87f0*/  @!P0 BRA `(.L_x_137) ;  /* 0xfffffffc00f08947 */ /* 0x004fea000383ffff */
[----:B------:R-:W-:Y:S05]  /*8800*/  BRA `(.L_x_138) ;  /* 0xffffff9c00e47947 */ /* 0x000fea000383ffff */
.L_x_43:
[----:B-1----:R1:W2:Y:S02]  /*8810*/  SYNCS.PHASECHK.TRANS64.TRYWAIT P0, [R0+URZ+0xd0], R5 ;  /* 0x0000d005000075a7 */ /* 0x0022a400080011ff */
[----:B--2---:R-:W-:Y:S05]  /*8820*/  @!P0 NANOSLEEP.SYNCS 0x989680 ;  /* 0x009896800000895d */ /* 0x004fea0003900000 */
[----:B------:R-:W2:Y:S02]  /*8830*/  @!P0 SYNCS.PHASECHK.TRANS64 P0, [R0+URZ+0xd0], R5 ;  /* 0x0000d005000085a7 */ /* 0x000ea400080010ff */
[----:B--2---:R-:W-:Y:S05]  /*8840*/  @!P0 BRA `(.L_x_43) ;  /* 0xfffffffc00f08947 */ /* 0x004fea000383ffff */
[----:B------:R-:W-:Y:S05]  /*8850*/  BRA `(.L_x_139) ;  /* 0xffffffa000407947 */ /* 0x000fea000383ffff */
.L_x_44:
[----:B------:R-:W-:-:S07]  /*8860*/  MOV R0, UR4 ;  /* 0x0000000400007c02 */ /* 0x000fce0008000f00 */
.L_x_140:
[----:B-1----:R1:W2:Y:S02]  /*8870*/  SYNCS.PHASECHK.TRANS64.TRYWAIT P0, [R0+URZ+0x80], R5 ;  /* 0x00008005000075a7 */ /* 0x0022a400080011ff */
[----:B--2---:R-:W-:Y:S05]  /*8880*/  @!P0 NANOSLEEP.SYNCS 0x989680 ;  /* 0x009896800000895d */ /* 0x004fea0003900000 */
[----:B------:R-:W2:Y:S02]  /*8890*/  @!P0 SYNCS.PHASECHK.TRANS64 P0, [R0+URZ+0x80], R5 ;  /* 0x00008005000085a7 */ /* 0x000ea400080010ff */
[----:B--2---:R-:W-:Y:S05]  /*88a0*/  @!P0 BRA `(.L_x_140) ;  /* 0xfffffffc00f08947 */ /* 0x004fea000383ffff */
[----:B------:R-:W-:Y:S05]  /*88b0*/  BRA `(.L_x_141) ;  /* 0xffffffa000507947 */ /* 0x000fea000383ffff */
.L_x_45:
[----:B-1----:R1:W2:Y:S02]  /*88c0*/  SYNCS.PHASECHK.TRANS64.TRYWAIT P1, [R0+URZ+0x70], R5 ;  /* 0x00007005000075a7 */ /* 0x0022a400080211ff */
[----:B--2---:R-:W-:Y:S05]  /*88d0*/  @!P1 NANOSLEEP.SYNCS 0x989680 ;  /* 0x009896800000995d */ /* 0x004fea0003900000 */
[----:B------:R-:W2:Y:S02]  /*88e0*/  @!P1 SYNCS.PHASECHK.TRANS64 P1, [R0+URZ+0x70], R5 ;  /* 0x00007005000095a7 */ /* 0x000ea400080210ff */
[----:B--2---:R-:W-:Y:S05]  /*88f0*/  @!P1 BRA `(.L_x_45) ;  /* 0xfffffffc00f09947 */ /* 0x004fea000383ffff */
[----:B------:R-:W-:Y:S05]  /*8900*/  BRA `(.L_x_142) ;  /* 0xffffffa000807947 */ /* 0x000fea000383ffff */
.L_x_48:
[----:B------:R-:W-:-:S07]  /*8910*/  MOV R0, UR4 ;  /* 0x0000000400007c02 */ /* 0x000fce0008000f00 */
.L_x_143:
[----:B-1----:R1:W2:Y:S02]  /*8920*/  SYNCS.PHASECHK.TRANS64.TRYWAIT P0, [R0+URZ+0x80], R3 ;  /* 0x00008003000075a7 */ /* 0x0022a400080011ff */
[----:B--2---:R-:W-:Y:S05]  /*8930*/  @!P0 NANOSLEEP.SYNCS 0x989680 ;  /* 0x009896800000895d */ /* 0x004fea0003900000 */
[----:B------:R-:W2:Y:S02]  /*8940*/  @!P0 SYNCS.PHASECHK.TRANS64 P0, [R0+URZ+0x80], R3 ;  /* 0x00008003000085a7 */ /* 0x000ea400080010ff */
[----:B--2---:R-:W-:Y:S05]  /*8950*/  @!P0 BRA `(.L_x_143) ;  /* 0xfffffffc00f08947 */ /* 0x004fea000383ffff */
[----:B------:R-:W-:Y:S05]  /*8960*/  BRA `(.L_x_47) ;  /* 0xffffffa000d47947 */ /* 0x000fea000383ffff */
.L_x_55:
[----:B-1----:R1:W2:Y:S02]  /*8970*/  SYNCS.PHASECHK.TRANS64.TRYWAIT P1, [R0+URZ+0x70], R5 ;  /* 0x00007005000075a7 */ /* 0x0022a400080211ff */
[----:B--2---:R-:W-:Y:S05]  /*8980*/  @!P1 NANOSLEEP.SYNCS 0x989680 ;  /* 0x009896800000995d */ /* 0x004fea0003900000 */
[----:B------:R-:W2:Y:S02]  /*8990*/  @!P1 SYNCS.PHASECHK.TRANS64 P1, [R0+URZ+0x70], R5 ;  /* 0x00007005000095a7 */ /* 0x000ea400080210ff */
[----:B--2---:R-:W-:Y:S05]  /*89a0*/  @!P1 BRA `(.L_x_55) ;  /* 0xfffffffc00f09947 */ /* 0x004fea000383ffff */
[----:B------:R-:W-:Y:S05]  /*89b0*/  BRA `(.L_x_144) ;  /* 0xffffffa800387947 */ /* 0x000fea000383ffff */
.L_x_56:
[----:B------:R-:W-:-:S07]  /*89c0*/  MOV R3, UR75 ;  /* 0x0000004b00037c02 */ /* 0x000fce0008000f00 */
.L_x_145:
[----:B-1----:R1:W2:Y:S02]  /*89d0*/  SYNCS.PHASECHK.TRANS64.TRYWAIT P0, [R3+URZ+0xb0], R0 ;  /* 0x0000b000030075a7 */ /* 0x0022a400080011ff */
[----:B--2---:R-:W-:Y:S05]  /*89e0*/  @!P0 NANOSLEEP.SYNCS 0x989680 ;  /* 0x009896800000895d */ /* 0x004fea0003900000 */
[----:B------:R-:W2:Y:S02]  /*89f0*/  @!P0 SYNCS.PHASECHK.TRANS64 P0, [R3+URZ+0xb0], R0 ;  /* 0x0000b000030085a7 */ /* 0x000ea400080010ff */
[----:B--2---:R-:W-:Y:S05]  /*8a00*/  @!P0 BRA `(.L_x_145) ;  /* 0xfffffffc00f08947 */ /* 0x004fea000383ffff */
[----:B------:R-:W-:Y:S05]  /*8a10*/  BRA `(.L_x_146) ;  /* 0xffffffa8008c7947 */ /* 0x000fea000383ffff */
.L_x_59:
[----:B------:R-:W-:Y:S07]  /*8a20*/  MOV R0, UR5 ;  /* 0x0000000500007c02 */ /* 0x000fee0008000f00 */
.L_x_147:
[----:B-1----:R1:W2:Y:S02]  /*8a30*/  SYNCS.PHASECHK.TRANS64.TRYWAIT P0, [R0+URZ], R3 ;  /* 0x00000003000075a7 */ /* 0x0022a400080011ff */
[----:B--2---:R-:W-:Y:S05]  /*8a40*/  @!P0 NANOSLEEP.SYNCS 0x989680 ;  /* 0x009896800000895d */ /* 0x004fea0003900000 */
[----:B------:R-:W2:Y:S02]  /*8a50*/  @!P0 SYNCS.PHASECHK.TRANS64 P0, [R0+URZ], R3 ;  /* 0x00000003000085a7 */ /* 0x000ea400080010ff */
[----:B--2---:R-:W-:Y:S05]  /*8a60*/  @!P0 BRA `(.L_x_147) ;  /* 0xfffffffc00f08947 */ /* 0x004fea000383ffff */
[----:B------:R-:W-:Y:S05]  /*8a70*/  BRA `(.L_x_58) ;  /* 0xffffffa800a87947 */ /* 0x000fea000383ffff */
.L_x_62:
[----:B------:R-:W-:-:S07]  /*8a80*/  MOV R0, UR4 ;  /* 0x0000000400007c02 */ /* 0x000fce0008000f00 */
.L_x_148:
[----:B--2---:R2:W3:Y:S02]  /*8a90*/  SYNCS.PHASECHK.TRANS64.TRYWAIT P0, [R0+URZ], R3 ;  /* 0x00000003000075a7 */ /* 0x0044e400080011ff */
[----:B---3--:R-:W-:Y:S05]  /*8aa0*/  @!P0 NANOSLEEP.SYNCS 0x989680 ;  /* 0x009896800000895d */ /* 0x008fea0003900000 */
[----:B------:R-:W3:Y:S02]  /*8ab0*/  @!P0 SYNCS.PHASECHK.TRANS64 P0, [R0+URZ], R3 ;  /* 0x00000003000085a7 */ /* 0x000ee400080010ff */
[----:B---3--:R-:W-:Y:S05]  /*8ac0*/  @!P0 BRA `(.L_x_148) ;  /* 0xfffffffc00f08947 */ /* 0x008fea000383ffff */
[----:B------:R-:W-:Y:S05]  /*8ad0*/  BRA `(.L_x_149) ;  /* 0xffffffb000b07947 */ /* 0x000fea000383ffff */
.L_x_63:
[----:B------:R-:W-:-:S07]  /*8ae0*/  MOV R0, UR5 ;  /* 0x0000000500007c02 */ /* 0x000fce0008000f00 */
.L_x_150:
[----:B-1----:R1:W2:Y:S02]  /*8af0*/  SYNCS.PHASECHK.TRANS64.TRYWAIT P0, [R0+URZ], R3 ;  /* 0x00000003000075a7 */ /* 0x0022a400080011ff */
[----:B--2---:R-:W-:Y:S05]  /*8b00*/  @!P0 NANOSLEEP.SYNCS 0x989680 ;  /* 0x009896800000895d */ /* 0x004fea0003900000 */
[----:B------:R-:W2:Y:S02]  /*8b10*/  @!P0 SYNCS.PHASECHK.TRANS64 P0, [R0+URZ], R3 ;  /* 0x00000003000085a7 */ /* 0x000ea400080010ff */
[----:B--2---:R-:W-:Y:S05]  /*8b20*/  @!P0 BRA `(.L_x_150) ;  /* 0xfffffffc00f08947 */ /* 0x004fea000383ffff */
[----:B------:R-:W-:Y:S05]  /*8b30*/  BRA `(.L_x_151) ;  /* 0xffffffb000bc7947 */ /* 0x000fea000383ffff */
.L_x_64:
[----:B------:R-:W-:-:S07]  /*8b40*/  MOV R0, UR5 ;  /* 0x0000000500007c02 */ /* 0x000fce0008000f00 */
.L_x_152:
[----:B-1----:R1:W2:Y:S02]  /*8b50*/  SYNCS.PHASECHK.TRANS64.TRYWAIT P0, [R0+URZ], R3 ;  /* 0x00000003000075a7 */ /* 0x0022a400080011ff */
[----:B--2---:R-:W-:Y:S05]  /*8b60*/  @!P0 NANOSLEEP.SYNCS 0x989680 ;  /* 0x009896800000895d */ /* 0x004fea0003900000 */
[----:B------:R-:W2:Y:S02]  /*8b70*/  @!P0 SYNCS.PHASECHK.TRANS64 P0, [R0+URZ], R3 ;  /* 0x00000003000085a7 */ /* 0x000ea400080010ff */
[----:B--2---:R-:W-:Y:S05]  /*8b80*/  @!P0 BRA `(.L_x_152) ;  /* 0xfffffffc00f08947 */ /* 0x004fea000383ffff */
[----:B------:R-:W-:Y:S05]  /*8b90*/  BRA `(.L_x_153) ;  /* 0xffffffb000c87947 */ /* 0x000fea000383ffff */
.L_x_65:
[----:B------:R-:W-:-:S07]  /*8ba0*/  MOV R0, UR4 ;  /* 0x0000000400007c02 */ /* 0x000fce0008000f00 */
.L_x_154:
[----:B-1----:R1:W2:Y:S02]  /*8bb0*/  SYNCS.PHASECHK.TRANS64.TRYWAIT P0, [R0+URZ], R3 ;  /* 0x00000003000075a7 */ /* 0x0022a400080011ff */
[----:B--2---:R-:W-:Y:S05]  /*8bc0*/  @!P0 NANOSLEEP.SYNCS 0x989680 ;  /* 0x009896800000895d */ /* 0x004fea0003900000 */
[----:B------:R-:W2:Y:S02]  /*8bd0*/  @!P0 SYNCS.PHASECHK.TRANS64 P0, [R0+URZ], R3 ;  /* 0x00000003000085a7 */ /* 0x000ea400080010ff */
[----:B--2---:R-:W-:Y:S05]  /*8be0*/  @!P0 BRA `(.L_x_154) ;  /* 0xfffffffc00f08947 */ /* 0x004fea000383ffff */
[----:B------:R-:W-:Y:S05]  /*8bf0*/  BRA `(.L_x_155) ;  /* 0xffffffb000d47947 */ /* 0x000fea000383ffff */
.L_x_70:
[----:B---3--:R3:W1:Y:S02]  /*8c00*/  SYNCS.PHASECHK.TRANS64.TRYWAIT P0, [R0+URZ+0x70], R3 ;  /* 0x00007003000075a7 */ /* 0x00866400080011ff */
[----:B-1----:R-:W-:Y:S05]  /*8c10*/  @!P0 NANOSLEEP.SYNCS 0x989680 ;  /* 0x009896800000895d */ /* 0x002fea0003900000 */
[----:B------:R-:W1:Y:S02]  /*8c20*/  @!P0 SYNCS.PHASECHK.TRANS64 P0, [R0+URZ+0x70], R3 ;  /* 0x00007003000085a7 */ /* 0x000e6400080010ff */
[----:B-1----:R-:W-:Y:S05]  /*8c30*/  @!P0 BRA `(.L_x_70) ;  /* 0xfffffffc00f08947 */ /* 0x002fea000383ffff */
[----:B------:R-:W-:Y:S05]  /*8c40*/  BRA `(.L_x_156) ;  /* 0xffffffb400e47947 */ /* 0x000fea000383ffff */
.L_x_73:
[----:B------:R-:W-:Y:S07]  /*8c50*/  MOV R0, UR4 ;  /* 0x0000000400007c02 */ /* 0x000fee0008000f00 */
.L_x_157:
[----:B-1----:R1:W3:Y:S02]  /*8c60*/  SYNCS.PHASECHK.TRANS64.TRYWAIT P0, [R0+URZ+0x68], R3 ;  /* 0x00006803000075a7 */ /* 0x0022e400080011ff */
[----:B---3--:R-:W-:Y:S05]  /*8c70*/  @!P0 NANOSLEEP.SYNCS 0x989680 ;  /* 0x009896800000895d */ /* 0x008fea0003900000 */
[----:B------:R-:W3:Y:S02]  /*8c80*/  @!P0 SYNCS.PHASECHK.TRANS64 P0, [R0+URZ+0x68], R3 ;  /* 0x00006803000085a7 */ /* 0x000ee400080010ff */
[----:B---3--:R-:W-:Y:S05]  /*8c90*/  @!P0 BRA `(.L_x_157) ;  /* 0xfffffffc00f08947 */ /* 0x008fea000383ffff */
[----:B------:R-:W-:Y:S05]  /*8ca0*/  BRA `(.L_x_72) ;  /* 0xffffffb800c47947 */ /* 0x000fea000383ffff */
.L_x_76:
[----:B------:R-:W-:Y:S07]  /*8cb0*/  MOV R3, UR4 ;  /* 0x0000000400037c02 */ /* 0x000fee0008000f00 */
.L_x_158:
[----:B-1----:R1:W2:Y:S02]  /*8cc0*/  SYNCS.PHASECHK.TRANS64.TRYWAIT P0, [R3+URZ+0x40], R12 ;  /* 0x0000400c030075a7 */ /* 0x0022a400080011ff */
[----:B--2---:R-:W-:Y:S05]  /*8cd0*/  @!P0 NANOSLEEP.SYNCS 0x989680 ;  /* 0x009896800000895d */ /* 0x004fea0003900000 */
[----:B------:R-:W2:Y:S02]  /*8ce0*/  @!P0 SYNCS.PHASECHK.TRANS64 P0, [R3+URZ+0x40], R12 ;  /* 0x0000400c030085a7 */ /* 0x000ea400080010ff */
[----:B--2---:R-:W-:Y:S05]  /*8cf0*/  @!P0 BRA `(.L_x_158) ;  /* 0xfffffffc00f08947 */ /* 0x004fea000383ffff */
[----:B------:R-:W-:Y:S05]  /*8d00*/  BRA `(.L_x_159) ;  /* 0xffffffbc003c7947 */ /* 0x000fea000383ffff */
.L_x_77:
[----:B-1----:R-:W-:Y:S07]  /*8d10*/  MOV R3, UR4 ;  /* 0x0000000400037c02 */ /* 0x002fee0008000f00 */
.L_x_160:
[----:B-1----:R1:W2:Y:S02]  /*8d20*/  SYNCS.PHASECHK.TRANS64.TRYWAIT P0, [R3+URZ+0x48], R12 ;  /* 0x0000480c030075a7 */ /* 0x0022a400080011ff */
[----:B--2---:R-:W-:Y:S05]  /*8d30*/  @!P0 NANOSLEEP.SYNCS 0x989680 ;  /* 0x009896800000895d */ /* 0x004fea0003900000 */
[----:B------:R-:W2:Y:S02]  /*8d40*/  @!P0 SYNCS.PHASECHK.TRANS64 P0, [R3+URZ+0x48], R12 ;  /* 0x0000480c030085a7 */ /* 0x000ea400080010ff */
[----:B--2---:R-:W-:Y:S05]  /*8d50*/  @!P0 BRA `(.L_x_160) ;  /* 0xfffffffc00f08947 */ /* 0x004fea000383ffff */
[----:B------:R-:W-:Y:S05]  /*8d60*/  BRA `(.L_x_161) ;  /* 0xffffffbc007c7947 */ /* 0x000fea000383ffff */
.L_x_78:
[----:B-1----:R-:W-:Y:S07]  /*8d70*/  MOV R3, UR4 ;  /* 0x0000000400037c02 */ /* 0x002fee0008000f00 */
.L_x_162:
[----:B-1----:R1:W2:Y:S02]  /*8d80*/  SYNCS.PHASECHK.TRANS64.TRYWAIT P0, [R3+URZ+0x50], R12 ;  /* 0x0000500c030075a7 */ /* 0x0022a400080011ff */
[----:B--2---:R-:W-:Y:S05]  /*8d90*/  @!P0 NANOSLEEP.SYNCS 0x989680 ;  /* 0x009896800000895d */ /* 0x004fea0003900000 */
[----:B------:R-:W2:Y:S02]  /*8da0*/  @!P0 SYNCS.PHASECHK.TRANS64 P0, [R3+URZ+0x50], R12 ;  /* 0x0000500c030085a7 */ /* 0x000ea400080010ff */
[----:B--2---:R-:W-:Y:S05]  /*8db0*/  @!P0 BRA `(.L_x_162) ;  /* 0xfffffffc00f08947 */ /* 0x004fea000383ffff */
[----:B------:R-:W-:Y:S05]  /*8dc0*/  BRA `(.L_x_163) ;  /* 0xffffffbc00c47947 */ /* 0x000fea000383ffff */
.L_x_79:
[----:B------:R-:W-:Y:S07]  /*8dd0*/  MOV R3, UR4 ;  /* 0x0000000400037c02 */ /* 0x000fee0008000f00 */
.L_x_164:
[----:B-1----:R1:W2:Y:S02]  /*8de0*/  SYNCS.PHASECHK.TRANS64.TRYWAIT P0, [R3+URZ+0x58], R12 ;  /* 0x0000580c030075a7 */ /* 0x0022a400080011ff */
[----:B--2---:R-:W-:Y:S05]  /*8df0*/  @!P0 NANOSLEEP.SYNCS 0x989680 ;  /* 0x009896800000895d */ /* 0x004fea0003900000 */
[----:B------:R-:W2:Y:S02]  /*8e00*/  @!P0 SYNCS.PHASECHK.TRANS64 P0, [R3+URZ+0x58], R12 ;  /* 0x0000580c030085a7 */ /* 0x000ea400080010ff */
[----:B--2---:R-:W-:Y:S05]  /*8e10*/  @!P0 BRA `(.L_x_164) ;  /* 0xfffffffc00f08947 */ /* 0x004fea000383ffff */
[----:B------:R-:W-:Y:S05]  /*8e20*/  BRA `(.L_x_165) ;  /* 0xffffffc0004c7947 */ /* 0x000fea000383ffff */
.L_x_81:
[----:B------:R-:W-:-:S07]  /*8e30*/  MOV R0, UR4 ;  /* 0x0000000400007c02 */ /* 0x000fce0008000f00 */
.L_x_166:
[----:B-1----:R1:W2:Y:S02]  /*8e40*/  SYNCS.PHASECHK.TRANS64.TRYWAIT P0, [R0+URZ+0x40], R3 ;  /* 0x00004003000075a7 */ /* 0x0022a400080011ff */
[----:B--2---:R-:W-:Y:S05]  /*8e50*/  @!P0 NANOSLEEP.SYNCS 0x989680 ;  /* 0x009896800000895d */ /* 0x004fea0003900000 */
[----:B------:R-:W2:Y:S02]  /*8e60*/  @!P0 SYNCS.PHASECHK.TRANS64 P0, [R0+URZ+0x40], R3 ;  /* 0x00004003000085a7 */ /* 0x000ea400080010ff */
[----:B--2---:R-:W-:Y:S05]  /*8e70*/  @!P0 BRA `(.L_x_166) ;  /* 0xfffffffc00f08947 */ /* 0x004fea000383ffff */
[----:B------:R-:W-:Y:S05]  /*8e80*/  BRA `(.L_x_167) ;  /* 0xffffffc000bc7947 */ /* 0x000fea000383ffff */
.L_x_82:
[----:B-1----:R-:W-:-:S07]  /*8e90*/  MOV R0, UR4 ;  /* 0x0000000400007c02 */ /* 0x002fce0008000f00 */
.L_x_168:
[----:B-1----:R1:W2:Y:S02]  /*8ea0*/  SYNCS.PHASECHK.TRANS64.TRYWAIT P0, [R0+URZ+0x48], R3 ;  /* 0x00004803000075a7 */ /* 0x0022a400080011ff */
[----:B--2---:R-:W-:Y:S05]  /*8eb0*/  @!P0 NANOSLEEP.SYNCS 0x989680 ;  /* 0x009896800000895d */ /* 0x004fea0003900000 */
[----:B------:R-:W2:Y:S02]  /*8ec0*/  @!P0 SYNCS.PHASECHK.TRANS64 P0, [R0+URZ+0x48], R3 ;  /* 0x00004803000085a7 */ /* 0x000ea400080010ff */
[----:B--2---:R-:W-:Y:S05]  /*8ed0*/  @!P0 BRA `(.L_x_168) ;  /* 0xfffffffc00f08947 */ /* 0x004fea000383ffff */
[----:B------:R-:W-:Y:S05]  /*8ee0*/  BRA `(.L_x_169) ;  /* 0xffffffc000ac7947 */ /* 0x000fea000383ffff */
.L_x_83:
[----:B-1----:R-:W-:-:S07]  /*8ef0*/  MOV R0, UR4 ;  /* 0x0000000400007c02 */ /* 0x002fce0008000f00 */
.L_x_170:
[----:B-1----:R1:W2:Y:S02]  /*8f00*/  SYNCS.PHASECHK.TRANS64.TRYWAIT P0, [R0+URZ+0x50], R3 ;  /* 0x00005003000075a7 */ /* 0x0022a400080011ff */
[----:B--2---:R-:W-:Y:S05]  /*8f10*/  @!P0 NANOSLEEP.SYNCS 0x989680 ;  /* 0x009896800000895d */ /* 0x004fea0003900000 */
[----:B------:R-:W2:Y:S02]  /*8f20*/  @!P0 SYNCS.PHASECHK.TRANS64 P0, [R0+URZ+0x50], R3 ;  /* 0x00005003000085a7 */ /* 0x000ea400080010ff */
[----:B--2---:R-:W-:Y:S05]  /*8f30*/  @!P0 BRA `(.L_x_170) ;  /* 0xfffffffc00f08947 */ /* 0x004fea000383ffff */
[----:B------:R-:W-:Y:S05]  /*8f40*/  BRA `(.L_x_171) ;  /* 0xffffffc0009c7947 */ /* 0x000fea000383ffff */
.L_x_85:
[----:B--2---:R2:W4:Y:S02]  /*8f50*/  SYNCS.PHASECHK.TRANS64.TRYWAIT P0, [R0+URZ+0x70], R3 ;  /* 0x00007003000075a7 */ /* 0x00452400080011ff */
[----:B----4-:R-:W-:Y:S05]  /*8f60*/  @!P0 NANOSLEEP.SYNCS 0x989680 ;  /* 0x009896800000895d */ /* 0x010fea0003900000 */
[----:B------:R-:W4:Y:S02]  /*8f70*/  @!P0 SYNCS.PHASECHK.TRANS64 P0, [R0+URZ+0x70], R3 ;  /* 0x00007003000085a7 */ /* 0x000f2400080010ff */
[----:B----4-:R-:W-:Y:S05]  /*8f80*/  @!P0 BRA `(.L_x_85) ;  /* 0xfffffffc00f08947 */ /* 0x010fea000383ffff */
[----:B------:R-:W-:Y:S05]  /*8f90*/  BRA `(.L_x_172) ;  /* 0xffffffc400707947 */ /* 0x000fea000383ffff */
.L_x_96:
[----:B-1----:R-:W-:Y:S04]  /*8fa0*/  MOV R2, UR36 ;  /* 0x0000002400027c02 */ /* 0x002fe80008000f00 */
[----:B------:R1:W3:Y:S03]  /*8fb0*/  SYNCS.PHASECHK.TRANS64.TRYWAIT P1, [R2+URZ+0x20], R3 ;  /* 0x00002003020075a7 */ /* 0x0002e600080211ff */
[----:B---3--:R-:W-:Y:S05]  /*8fc0*/  @!P1 NANOSLEEP.SYNCS 0x989680 ;  /* 0x009896800000995d */ /* 0x008fea0003900000 */
[----:B------:R-:W3:Y:S02]  /*8fd0*/  @!P1 SYNCS.PHASECHK.TRANS64 P1, [R2+URZ+0x20], R3 ;  /* 0x00002003020095a7 */ /* 0x000ee400080210ff */
[----:B---3--:R-:W-:Y:S05]  /*8fe0*/  @!P1 BRA `(.L_x_96) ;  /* 0xfffffffc00ec9947 */ /* 0x008fea000383ffff */
[----:B------:R-:W-:Y:S05]  /*8ff0*/  BRA `(.L_x_95) ;  /* 0xffffffd0007c7947 */ /* 0x000fea000383ffff */
.L_x_98:
[----:B-1----:R1:W4:Y:S02]  /*9000*/  SYNCS.PHASECHK.TRANS64.TRYWAIT P0, [R79+URZ+0x90], R0 ;  /* 0x000090004f0075a7 */ /* 0x00232400080011ff */
[----:B----4-:R-:W-:Y:S05]  /*9010*/  @!P0 NANOSLEEP.SYNCS 0x989680 ;  /* 0x009896800000895d */ /* 0x010fea0003900000 */
[----:B------:R-:W4:Y:S02]  /*9020*/  @!P0 SYNCS.PHASECHK.TRANS64 P0, [R79+URZ+0x90], R0 ;  /* 0x000090004f0085a7 */ /* 0x000f2400080010ff */
[----:B----4-:R-:W-:Y:S05]  /*9030*/  @!P0 BRA `(.L_x_98) ;  /* 0xfffffffc00f08947 */ /* 0x010fea000383ffff */
[----:B------:R-:W-:Y:S05]  /*9040*/  BRA `(.L_x_97) ;  /* 0xffffffd000a07947 */ /* 0x000fea000383ffff */
.L_x_107:
[----:B--2---:R2:W4:Y:S02]  /*9050*/  SYNCS.PHASECHK.TRANS64.TRYWAIT P0, [R3+URZ+0x20], R0 ;  /* 0x00002000030075a7 */ /* 0x00452400080011ff */
[----:B----4-:R-:W-:Y:S05]  /*9060*/  @!P0 NANOSLEEP.SYNCS 0x989680 ;  /* 0x009896800000895d */ /* 0x010fea0003900000 */
[----:B------:R-:W4:Y:S02]  /*9070*/  @!P0 SYNCS.PHASECHK.TRANS64 P0, [R3+URZ+0x20], R0 ;  /* 0x00002000030085a7 */ /* 0x000f2400080010ff */
[----:B----4-:R-:W-:Y:S05]  /*9080*/  @!P0 BRA `(.L_x_107) ;  /* 0xfffffffc00f08947 */ /* 0x010fea000383ffff */
[----:B------:R-:W-:Y:S05]  /*9090*/  BRA `(.L_x_106) ;  /* 0xffffffd8008c7947 */ /* 0x000fea000383ffff */
.L_x_115:
[----:B--2---:R2:W4:Y:S02]  /*90a0*/  SYNCS.PHASECHK.TRANS64.TRYWAIT P0, [R83+URZ+0x20], R4 ;  /* 0x00002004530075a7 */ /* 0x00452400080011ff */
[----:B----4-:R-:W-:Y:S05]  /*90b0*/  @!P0 NANOSLEEP.SYNCS 0x989680 ;  /* 0x009896800000895d */ /* 0x010fea0003900000 */
[----:B------:R-:W4:Y:S02]  /*90c0*/  @!P0 SYNCS.PHASECHK.TRANS64 P0, [R83+URZ+0x20], R4 ;  /* 0x00002004530085a7 */ /* 0x000f2400080010ff */
[----:B----4-:R-:W-:Y:S05]  /*90d0*/  @!P0 BRA `(.L_x_115) ;  /* 0xfffffffc00f08947 */ /* 0x010fea000383ffff */
[----:B------:R-:W-:Y:S05]  /*90e0*/  BRA `(.L_x_114) ;  /* 0xffffffe000987947 */ /* 0x000fea000383ffff */
.L_x_123:
[----:B--2---:R2:W4:Y:S02]  /*90f0*/  SYNCS.PHASECHK.TRANS64.TRYWAIT P0, [R88+URZ+0x20], R3 ;  /* 0x00002003580075a7 */ /* 0x00452400080011ff */
[----:B----4-:R-:W-:Y:S05]  /*9100*/  @!P0 NANOSLEEP.SYNCS 0x989680 ;  /* 0x009896800000895d */ /* 0x010fea0003900000 */
[----:B------:R-:W4:Y:S02]  /*9110*/  @!P0 SYNCS.PHASECHK.TRANS64 P0, [R88+URZ+0x20], R3 ;  /* 0x00002003580085a7 */ /* 0x000f2400080010ff */
[----:B----4-:R-:W-:Y:S05]  /*9120*/  @!P0 BRA `(.L_x_123) ;  /* 0xfffffffc00f08947 */ /* 0x010fea000383ffff */
[----:B------:R-:W-:Y:S05]  /*9130*/  BRA `(.L_x_122) ;  /* 0xffffffe800a47947 */ /* 0x000fea000383ffff */
        .weak           $__internal_0_$__cuda_sm10x_tcgen05_guardrail_trap_col_being_dealloced_not_returned_by_alloc
        .type           $__internal_0_$__cuda_sm10x_tcgen05_guardrail_trap_col_being_dealloced_not_returned_by_alloc,@function
        .size           $__internal_0_$__cuda_sm10x_tcgen05_guardrail_trap_col_being_dealloced_not_returned_by_alloc,($__internal_1_$__cuda_sm10x_tcgen05_guardrail_trap_phase_invalid_during_alloc - $__internal_0_$__cuda_sm10x_tcgen05_guardrail_trap_col_being_dealloced_not_returned_by_alloc)
$__internal_0_$__cuda_sm10x_tcgen05_guardrail_trap_col_being_dealloced_not_returned_by_alloc:
[----:B------:R-:W-:Y:S05]  /*9140*/  BPT.TRAP 0x1 ;  /* 0x000000040000795c */ /* 0x000fea0000300000 */
[----:B------:R-:W-:-:S04]  /*9150*/  HFMA2 R3, -RZ, RZ, 0, 0 ;  /* 0x00000000ff037431 */ /* 0x000fc800000001ff */
[----:B------:R-:W-:Y:S05]  /*9160*/  RET.REL.NODEC R2 `(_ZN7cutlass13device_kernelINS_4gemm6kernel13GemmUniversalIN4cute5tupleIJiiiiEEENS1_10collective13CollectiveMmaINS1_35MainloopSm100TmaUmmaWarpSpecializedILi2ELi2ELi4ENS5_IJNS4_1CILi1EEESB_SB_EEEEENS5_IJNSA_ILi64EEENSA_ILi128EEENSA_ILi256EEEEEENS_10bfloat16_tENS5_IJlSB_lEEESI_SJ_NS4_8TiledMMAINS4_8MMA_AtomIJNS4_20SM100_MMA_F16BF16_SSISI_SI_fLi64ELi128ELNS4_4UMMA5MajorE0ELSO_0ELNSN_7ScaleInE0ELSP_0EEEEEENS4_6LayoutISC_NS5_IJNSA_ILi0EEEST_ST_EEEEENS5_IJNS4_10UnderscoreESW_SW_EEEEENS4_13SM90_TMA_LOADENS4_14ComposedLayoutINS4_7SwizzleILi3ELi4ELi3EEENS4_18smem_ptr_flag_bitsILi16EEENSS_INS5_IJNSA_ILi8EEESE_EEENS5_IJSE_SB_EEEEEEEvNS4_8identityESZ_S19_vS1A_EENS_8epilogue10collective18CollectiveEpilogueINS1C_23Sm100TmaWarpSpecializedILi4ELi2ELi16ELb1ELb0EEEJSH_NS5_IJNSS_ISE_SB_EENSS_INSA_ILi32EEESB_EEEEESI_SJ_SI_SJ_NS1C_6fusion15FusionCallbacksIS1G_NS1L_17LinearCombinationISI_fSI_fLNS_15FloatRoundStyleE2EEESH_S1K_JEEENS4_5SM1004TMEM4LOAD26SM100_TMEM_LOAD_16dp256b4xESZ_NS10_INS11_ILi2ELi4ELi3EEES14_NSS_INS5_IJS15_S1I_EEENS5_IJS1I_SB_EEEEEEENS4_17SM75_U32x4_LDSM_NENS4_14SM90_TMA_STOREES1Z_NS4_17SM90_U32x4_STSM_NENS4_39AutoVectorizingCopyWithAssumedAlignmentILi128EEEEEEvvEEEEvNT_6ParamsE) ;  /* 0xffffff6c02a47950 */ /* 0x000fea0003c3ffff */
        .weak           $__internal_1_$__cuda_sm10x_tcgen05_guardrail_trap_phase_invalid_during_alloc
        .type           $__internal_1_$__cuda_sm10x_tcgen05_guardrail_trap_phase_invalid_during_alloc,@function
        .size           $__internal_1_$__cuda_sm10x_tcgen05_guardrail_trap_phase_invalid_during_alloc,($__internal_2_$__cuda_sm10x_tcgen05_guardrail_trap_unallocated_columns_being_dealloced - $__internal_1_$__cuda_sm10x_tcgen05_guardrail_trap_phase_invalid_during_alloc)
$__internal_1_$__cuda_sm10x_tcgen05_guardrail_trap_phase_invalid_during_alloc:
[----:B------:R-:W-:Y:S05]  /*9170*/  BPT.TRAP 0x1 ;  /* 0x000000040000795c */ /* 0x000fea0000300000 */
[----:B------:R-:W-:-:S04]  /*9180*/  MOV R3, 0x0 ;  /* 0x0000000000037802 */ /* 0x000fc80000000f00 */
[----:B------:R-:W-:Y:S05]  /*9190*/  RET.REL.NODEC R2 `(_ZN7cutlass13device_kernelINS_4gemm6kernel13GemmUniversalIN4cute5tupleIJiiiiEEENS1_10collective13CollectiveMmaINS1_35MainloopSm100TmaUmmaWarpSpecializedILi2ELi2ELi4ENS5_IJNS4_1CILi1EEESB_SB_EEEEENS5_IJNSA_ILi64EEENSA_ILi128EEENSA_ILi256EEEEEENS_10bfloat16_tENS5_IJlSB_lEEESI_SJ_NS4_8TiledMMAINS4_8MMA_AtomIJNS4_20SM100_MMA_F16BF16_SSISI_SI_fLi64ELi128ELNS4_4UMMA5MajorE0ELSO_0ELNSN_7ScaleInE0ELSP_0EEEEEENS4_6LayoutISC_NS5_IJNSA_ILi0EEEST_ST_EEEEENS5_IJNS4_10UnderscoreESW_SW_EEEEENS4_13SM90_TMA_LOADENS4_14ComposedLayoutINS4_7SwizzleILi3ELi4ELi3EEENS4_18smem_ptr_flag_bitsILi16EEENSS_INS5_IJNSA_ILi8EEESE_EEENS5_IJSE_SB_EEEEEEEvNS4_8identityESZ_S19_vS1A_EENS_8epilogue10collective18CollectiveEpilogueINS1C_23Sm100TmaWarpSpecializedILi4ELi2ELi16ELb1ELb0EEEJSH_NS5_IJNSS_ISE_SB_EENSS_INSA_ILi32EEESB_EEEEESI_SJ_SI_SJ_NS1C_6fusion15FusionCallbacksIS1G_NS1L_17LinearCombinationISI_fSI_fLNS_15FloatRoundStyleE2EEESH_S1K_JEEENS4_5SM1004TMEM4LOAD26SM100_TMEM_LOAD_16dp256b4xESZ_NS10_INS11_ILi2ELi4ELi3EEES14_NSS_INS5_IJS15_S1I_EEENS5_IJS1I_SB_EEEEEEENS4_17SM75_U32x4_LDSM_NENS4_14SM90_TMA_STOREES1Z_NS4_17SM90_U32x4_STSM_NENS4_39AutoVectorizingCopyWithAssumedAlignmentILi128EEEEEEvvEEEEvNT_6ParamsE) ;  /* 0xffffff6c02987950 */ /* 0x000fea0003c3ffff */
        .weak           $__internal_2_$__cuda_sm10x_tcgen05_guardrail_trap_unallocated_columns_being_dealloced
        .type           $__internal_2_$__cuda_sm10x_tcgen05_guardrail_trap_unallocated_columns_being_dealloced,@function
        .size           $__internal_2_$__cuda_sm10x_tcgen05_guardrail_trap_unallocated_columns_being_dealloced,(.L_x_174 - $__internal_2_$__cuda_sm10x_tcgen05_guardrail_trap_unallocated_columns_being_dealloced)
$__internal_2_$__cuda_sm10x_tcgen05_guardrail_trap_unallocated_columns_being_dealloced:
[----:B------:R-:W-:Y:S05]  /*91a0*/  BPT.TRAP 0x1 ;  /* 0x000000040000795c */ /* 0x000fea0000300000 */
[----:B------:R-:W-:-:S04]  /*91b0*/  HFMA2 R3, -RZ, RZ, 0, 0 ;  /* 0x00000000ff037431 */ /* 0x000fc800000001ff */
[----:B------:R-:W-:Y:S05]  /*91c0*/  RET.REL.NODEC R2 `(_ZN7cutlass13device_kernelINS_4gemm6kernel13GemmUniversalIN4cute5tupleIJiiiiEEENS1_10collective13CollectiveMmaINS1_35MainloopSm100TmaUmmaWarpSpecializedILi2ELi2ELi4ENS5_IJNS4_1CILi1EEESB_SB_EEEEENS5_IJNSA_ILi64EEENSA_ILi128EEENSA_ILi256EEEEEENS_10bfloat16_tENS5_IJlSB_lEEESI_SJ_NS4_8TiledMMAINS4_8MMA_AtomIJNS4_20SM100_MMA_F16BF16_SSISI_SI_fLi64ELi128ELNS4_4UMMA5MajorE0ELSO_0ELNSN_7ScaleInE0ELSP_0EEEEEENS4_6LayoutISC_NS5_IJNSA_ILi0EEEST_ST_EEEEENS5_IJNS4_10UnderscoreESW_SW_EEEEENS4_13SM90_TMA_LOADENS4_14ComposedLayoutINS4_7SwizzleILi3ELi4ELi3EEENS4_18smem_ptr_flag_bitsILi16EEENSS_INS5_IJNSA_ILi8EEESE_EEENS5_IJSE_SB_EEEEEEEvNS4_8identityESZ_S19_vS1A_EENS_8epilogue10collective18CollectiveEpilogueINS1C_23Sm100TmaWarpSpecializedILi4ELi2ELi16ELb1ELb0EEEJSH_NS5_IJNSS_ISE_SB_EENSS_INSA_ILi32EEESB_EEEEESI_SJ_SI_SJ_NS1C_6fusion15FusionCallbacksIS1G_NS1L_17LinearCombinationISI_fSI_fLNS_15FloatRoundStyleE2EEESH_S1K_JEEENS4_5SM1004TMEM4LOAD26SM100_TMEM_LOAD_16dp256b4xESZ_NS10_INS11_ILi2ELi4ELi3EEES14_NSS_INS5_IJS15_S1I_EEENS5_IJS1I_SB_EEEEEEENS4_17SM75_U32x4_LDSM_NENS4_14SM90_TMA_STOREES1Z_NS4_17SM90_U32x4_STSM_NENS4_39AutoVectorizingCopyWithAssumedAlignmentILi128EEEEEEvvEEEEvNT_6ParamsE) ;  /* 0xffffff6c028c7950 */ /* 0x000fea0003c3ffff */
.L_x_173:
[----:B------:R-:W-:-:S00]  /*91d0*/  BRA `(.L_x_173) ;  /* 0xfffffffc00fc7947 */ /* 0x000fc0000383ffff */
[----:B------:R-:W-:-:S00]  /*91e0*/  NOP ;  /* 0x0000000000007918 */ /* 0x000fc00000000000 */
        /* <DEDUP_REMOVED lines=9> */
.L_x_174:


//--------------------- .nv.global.init           --------------------------
	.section	.nv.global.init,"aw",@progbits
.nv.global.init:
	.type		$str$27,@object
	.size		$str$27,($str$28 - $str$27)
$str$27:
        /*0000*/ 	.byte	0x28, 0x61, 0x64, 0x64, 0x72, 0x65, 0x73, 0x73, 0x20, 0x26, 0x20, 0x6d, 0x61, 0x73, 0x6b, 0x29
        /*0010*/ 	.byte	0x20, 0x3d, 0x3d, 0x20, 0x30, 0x00
	.type		$str$28,@object
	.size		$str$28,($str$26 - $str$28)
$str$28:
        /*0016*/ 	.byte	0x2f, 0x74, 0x6d, 0x70, 0x2f, 0x63, 0x75, 0x74, 0x6c, 0x61, 0x73, 0x73, 0x5f, 0x73, 0x77, 0x65
        /*0026*/ 	.byte	0x65, 0x70, 0x5f, 0x73, 0x72, 0x63, 0x2f, 0x69, 0x6e, 0x63, 0x6c, 0x75, 0x64, 0x65, 0x2f, 0x63
        /*0036*/ 	.byte	0x75, 0x74, 0x65, 0x2f, 0x70, 0x6f, 0x69, 0x6e, 0x74, 0x65, 0x72, 0x5f, 0x66, 0x6c, 0x61, 0x67
        /*0046*/ 	.byte	0x67, 0x65, 0x64, 0x2e, 0x68, 0x70, 0x70, 0x00
	.type		$str$26,@object
	.size		$str$26,($str$25 - $str$26)
$str$26:
        /*004e*/ 	.byte	0x2f, 0x74, 0x6d, 0x70, 0x2f, 0x63, 0x75, 0x74, 0x6c, 0x61, 0x73, 0x73, 0x5f, 0x73, 0x77, 0x65
        /*005e*/ 	.byte	0x65, 0x70, 0x5f, 0x73, 0x72, 0x63, 0x2f, 0x69, 0x6e, 0x63, 0x6c, 0x75, 0x64, 0x65, 0x2f, 0x63
        /*006e*/ 	.byte	0x75, 0x74, 0x65, 0x2f, 0x61, 0x74, 0x6f, 0x6d, 0x2f, 0x63, 0x6f, 0x70, 0x79, 0x5f, 0x74, 0x72
        /*007e*/ 	.byte	0x61, 0x69, 0x74, 0x73, 0x5f, 0x73, 0x6d, 0x31, 0x30, 0x30, 0x2e, 0x68, 0x70, 0x70, 0x00
	.type		$str$25,@object
	.size		$str$25,(__unnamed_1 - $str$25)
$str$25:
        /*008d*/ 	.byte	0x28, 0x28, 0x75, 0x69, 0x6e, 0x74, 0x33, 0x32, 0x5f, 0x74, 0x28, 0x74, 0x68, 0x72, 0x65, 0x61
        /*009d*/ 	.byte	0x64, 0x49, 0x64, 0x78, 0x2e, 0x78, 0x29, 0x20, 0x2f, 0x20, 0x33, 0x32, 0x29, 0x20, 0x25, 0x20
        /*00ad*/ 	.byte	0x34, 0x29, 0x20, 0x3d, 0x3d, 0x20, 0x28, 0x28, 0x28, 0x74, 0x6d, 0x65, 0x6d, 0x5f, 0x61, 0x64
        /*00bd*/ 	.byte	0x64, 0x72, 0x20, 0x3e, 0x3e, 0x20, 0x31, 0x36, 0x29, 0x20, 0x2f, 0x20, 0x33, 0x32, 0x29, 0x20
        /*00cd*/ 	.byte	0x25, 0x20, 0x34, 0x29, 0x00
	.type		__unnamed_1,@object
	.size		__unnamed_1,(__unnamed_2 - __unnamed_1)
__unnamed_1:
        /*00d2*/ 	.byte	0x61, 0x75, 0x74, 0x6f, 0x20, 0x63, 0x75, 0x74, 0x65, 0x3a, 0x3a, 0x61, 0x73, 0x5f, 0x70, 0x6f
        /* <DEDUP_REMOVED lines=24> */
        /*0262*/ 	.byte	0x30, 0x34, 0x38, 0x3e, 0x3e, 0x3e, 0x3e, 0x5d, 0x00
	.type		__unnamed_2,@object
	.size		__unnamed_2,(.L_2 - __unnamed_2)
__unnamed_2:
        /* <DEDUP_REMOVED lines=45> */
        /*053b*/ 	.byte	0x3e, 0x3e, 0x3e, 0x5d, 0x00
.L_2:


//--------------------- .nv.shared._ZN7cutlass13device_kernelINS_4gemm6kernel13GemmUniversalIN4cute5tupleIJiiiiEEENS1_10collective13CollectiveMmaINS1_35MainloopSm100TmaUmmaWarpSpecializedILi2ELi2ELi4ENS5_IJNS4_1CILi1EEESB_SB_EEEEENS5_IJNSA_ILi64EEENSA_ILi128EEENSA_ILi256EEEEEENS_10bfloat16_tENS5_IJlSB_lEEESI_SJ_NS4_8TiledMMAINS4_8MMA_AtomIJNS4_20SM100_MMA_F16BF16_SSISI_SI_fLi64ELi128ELNS4_4UMMA5MajorE0ELSO_0ELNSN_7ScaleInE0ELSP_0EEEEEENS4_6LayoutISC_NS5_IJNSA_ILi0EEEST_ST_EEEEENS5_IJNS4_10UnderscoreESW_SW_EEEEENS4_13SM90_TMA_LOADENS4_14ComposedLayoutINS4_7SwizzleILi3ELi4ELi3EEENS4_18smem_ptr_flag_bitsILi16EEENSS_INS5_IJNSA_ILi8EEESE_EEENS5_IJSE_SB_EEEEEEEvNS4_8identityESZ_S19_vS1A_EENS_8epilogue10collective18CollectiveEpilogueINS1C_23Sm100TmaWarpSpecializedILi4ELi2ELi16ELb1ELb0EEEJSH_NS5_IJNSS_ISE_SB_EENSS_INSA_ILi32EEESB_EEEEESI_SJ_SI_SJ_NS1C_6fusion15FusionCallbacksIS1G_NS1L_17LinearCombinationISI_fSI_fLNS_15FloatRoundStyleE2EEESH_S1K_JEEENS4_5SM1004TMEM4LOAD26SM100_TMEM_LOAD_16dp256b4xESZ_NS10_INS11_ILi2ELi4ELi3EEES14_NSS_INS5_IJS15_S1I_EEENS5_IJS1I_SB_EEEEEEENS4_17SM75_U32x4_LDSM_NENS4_14SM90_TMA_STOREES1Z_NS4_17SM90_U32x4_STSM_NENS4_39AutoVectorizingCopyWithAssumedAlignmentILi128EEEEEEvvEEEEvNT_6ParamsE --------------------------
	.section	.nv.shared._ZN7cutlass13device_kernelINS_4gemm6kernel13GemmUniversalIN4cute5tupleIJiiiiEEENS1_10collective13CollectiveMmaINS1_35MainloopSm100TmaUmmaWarpSpecializedILi2ELi2ELi4ENS5_IJNS4_1CILi1EEESB_SB_EEEEENS5_IJNSA_ILi64EEENSA_ILi128EEENSA_ILi256EEEEEENS_10bfloat16_tENS5_IJlSB_lEEESI_SJ_NS4_8TiledMMAINS4_8MMA_AtomIJNS4_20SM100_MMA_F16BF16_SSISI_SI_fLi64ELi128ELNS4_4UMMA5MajorE0ELSO_0ELNSN_7ScaleInE0ELSP_0EEEEEENS4_6LayoutISC_NS5_IJNSA_ILi0EEEST_ST_EEEEENS5_IJNS4_10UnderscoreESW_SW_EEEEENS4_13SM90_TMA_LOADENS4_14ComposedLayoutINS4_7SwizzleILi3ELi4ELi3EEENS4_18smem_ptr_flag_bitsILi16EEENSS_INS5_IJNSA_ILi8EEESE_EEENS5_IJSE_SB_EEEEEEEvNS4_8identityESZ_S19_vS1A_EENS_8epilogue10collective18CollectiveEpilogueINS1C_23Sm100TmaWarpSpecializedILi4ELi2ELi16ELb1ELb0EEEJSH_NS5_IJNSS_ISE_SB_EENSS_INSA_ILi32EEESB_EEEEESI_SJ_SI_SJ_NS1C_6fusion15FusionCallbacksIS1G_NS1L_17LinearCombinationISI_fSI_fLNS_15FloatRoundStyleE2EEESH_S1K_JEEENS4_5SM1004TMEM4LOAD26SM100_TMEM_LOAD_16dp256b4xESZ_NS10_INS11_ILi2ELi4ELi3EEES14_NSS_INS5_IJS15_S1I_EEENS5_IJS1I_SB_EEEEEEENS4_17SM75_U32x4_LDSM_NENS4_14SM90_TMA_STOREES1Z_NS4_17SM90_U32x4_STSM_NENS4_39AutoVectorizingCopyWithAssumedAlignmentILi128EEEEEEvvEEEEvNT_6ParamsE,"aw",@nobits
	.sectionflags	@""
	.align	16
	.zero		1024


//--------------------- .nv.shared.reserved.0     --------------------------
	.section	.nv.shared.reserved.0,"aw",@nobits
	.weak		__nv_reservedSMEM_offset_0_alias
	.size		__nv_reservedSMEM_offset_0_alias, 0, 64
	.other		__nv_reservedSMEM_offset_0_alias,@"STO_CUDA_RESERVED_SHARED STV_DEFAULT"
__nv_reservedSMEM_offset_0_alias:
	.zero		0
.nv.shared.reserved.0:
	.zero		64
	.weak		__nv_reservedSMEM_tcgen05_partition
	.type		__nv_reservedSMEM_tcgen05_partition,@object
	.size		__nv_reservedSMEM_tcgen05_partition,(.L_0 - __nv_reservedSMEM_tcgen05_partition)
__nv_reservedSMEM_tcgen05_partition:
	.zero		32
.L_0:


//--------------------- .nv.global                --------------------------
	.section	.nv.global,"aw",@nobits
.nv.global:
	.type		_ZN40_INTERNAL_33bca78f_4_k_cu_5324ca54_194174cute1_E,@object
	.size		_ZN40_INTERNAL_33bca78f_4_k_cu_5324ca54_194174cute1_E,(_ZN40_INTERNAL_33bca78f_4_k_cu_5324ca54_194174cuda3std3__45__cpo6cbeginE - _ZN40_INTERNAL_33bca78f_4_k_cu_5324ca54_194174cute1_E)
_ZN40_INTERNAL_33bca78f_4_k_cu_5324ca54_194174cute1_E:
	.zero		1
	.type		_ZN40_INTERNAL_33bca78f_4_k_cu_5324ca54_194174cuda3std3__45__cpo6cbeginE,@object
	.size		_ZN40_INTERNAL_33bca78f_4_k_cu_5324ca54_194174cuda3std3__45__cpo6cbeginE,(_ZN40_INTERNAL_33bca78f_4_k_cu_5324ca54_194174cuda3std3__48in_placeE - _ZN40_INTERNAL_33bca78f_4_k_cu_5324ca54_194174cuda3std3__45__cpo6cbeginE)
_ZN40_INTERNAL_33bca78f_4_k_cu_5324ca54_194174cuda3std3__45__cpo6cbeginE:
	.zero		1
	.type		_ZN40_INTERNAL_33bca78f_4_k_cu_5324ca54_194174cuda3std3__48in_placeE,@object
	.size		_ZN40_INTERNAL_33bca78f_4_k_cu_5324ca54_194174cuda3std3__48in_placeE,(_ZN40_INTERNAL_33bca78f_4_k_cu_5324ca54_194174cuda3std6ranges3__45__cpo9iter_moveE - _ZN40_INTERNAL_33bca78f_4_k_cu_5324ca54_194174cuda3std3__48in_placeE)
_ZN40_INTERNAL_33bca78f_4_k_cu_5324ca54_194174cuda3std3__48in_placeE:
	.zero		1
	.type		_ZN40_INTERNAL_33bca78f_4_k_cu_5324ca54_194174cuda3std6ranges3__45__cpo9iter_moveE,@object
	.size		_ZN40_INTERNAL_33bca78f_4_k_cu_5324ca54_194174cuda3std6ranges3__45__cpo9iter_moveE,(_ZN40_INTERNAL_33bca78f_4_k_cu_5324ca54_194174cuda3std3__45__cpo5beginE - _ZN40_INTERNAL_33bca78f_4_k_cu_5324ca54_194174cuda3std6ranges3__45__cpo9iter_moveE)
_ZN40_INTERNAL_33bca78f_4_k_cu_5324ca54_194174cuda3std6ranges3__45__cpo9iter_moveE:
	.zero		1
	.type		_ZN40_INTERNAL_33bca78f_4_k_cu_5324ca54_194174cuda3std3__45__cpo5beginE,@object
	.size		_ZN40_INTERNAL_33bca78f_4_k_cu_5324ca54_194174cuda3std3__45__cpo5beginE,(_ZN40_INTERNAL_33bca78f_4_k_cu_5324ca54_194174cuda3std3__442_GLOBAL__N__33bca78f_4_k_cu_5324ca54_194176ignoreE - _ZN40_INTERNAL_33bca78f_4_k_cu_5324ca54_194174cuda3std3__45__cpo5beginE)
_ZN40_INTERNAL_33bca78f_4_k_cu_5324ca54_194174cuda3std3__45__cpo5beginE:
	.zero		1
	.type		_ZN40_INTERNAL_33bca78f_4_k_cu_5324ca54_194174cuda3std3__442_GLOBAL__N__33bca78f_4_k_cu_5324ca54_194176ignoreE,@object
	.size		_ZN40_INTERNAL_33bca78f_4_k_cu_5324ca54_194174cuda3std3__442_GLOBAL__N__33bca78f_4_k_cu_5324ca54_194176ignoreE,(_ZN40_INTERNAL_33bca78f_4_k_cu_5324ca54_194174cute7productE - _ZN40_INTERNAL_33bca78f_4_k_cu_5324ca54_194174cuda3std3__442_GLOBAL__N__33bca78f_4_k_cu_5324ca54_194176ignoreE)
_ZN40_INTERNAL_33bca78f_4_k_cu_5324ca54_194174cuda3std3__442_GLOBAL__N__33bca78f_4_k_cu_5324ca54_194176ignoreE:
	.zero		1
	.type		_ZN40_INTERNAL_33bca78f_4_k_cu_5324ca54_194174cute7productE,@object
	.size		_ZN40_INTERNAL_33bca78f_4_k_cu_5324ca54_194174cute7productE,(_ZN40_INTERNAL_33bca78f_4_k_cu_5324ca54_194174cuda3std3__45__cpo3endE - _ZN40_INTERNAL_33bca78f_4_k_cu_5324ca54_194174cute7productE)
_ZN40_INTERNAL_33bca78f_4_k_cu_5324ca54_194174cute7productE:
	.zero		1
	.type		_ZN40_INTERNAL_33bca78f_4_k_cu_5324ca54_194174cuda3std3__45__cpo3endE,@object
	.size		_ZN40_INTERNAL_33bca78f_4_k_cu_5324ca54_194174cuda3std3__45__cpo3endE,(_ZN40_INTERNAL_33bca78f_4_k_cu_5324ca54_194174cuda3std3__419piecewise_constructE - _ZN40_INTERNAL_33bca78f_4_k_cu_5324ca54_194174cuda3std3__45__cpo3endE)
_ZN40_INTERNAL_33bca78f_4_k_cu_5324ca54_194174cuda3std3__45__cpo3endE:
	.zero		1
	.type		_ZN40_INTERNAL_33bca78f_4_k_cu_5324ca54_194174cuda3std3__419piecewise_constructE,@object
	.size		_ZN40_INTERNAL_33bca78f_4_k_cu_5324ca54_194174cuda3std3__419piecewise_constructE,(_ZN40_INTERNAL_33bca78f_4_k_cu_5324ca54_194174cuda3std3__45__cpo4cendE - _ZN40_INTERNAL_33bca78f_4_k_cu_5324ca54_194174cuda3std3__419piecewise_constructE)
_ZN40_INTERNAL_33bca78f_4_k_cu_5324ca54_194174cuda3std3__419piecewise_constructE:
	.zero		1
	.type		_ZN40_INTERNAL_33bca78f_4_k_cu_5324ca54_194174cuda3std3__45__cpo4cendE,@object
	.size		_ZN40_INTERNAL_33bca78f_4_k_cu_5324ca54_194174cuda3std3__45__cpo4cendE,(_ZN40_INTERNAL_33bca78f_4_k_cu_5324ca54_194174cuda3std6ranges3__45__cpo4swapE - _ZN40_INTERNAL_33bca78f_4_k_cu_5324ca54_194174cuda3std3__45__cpo4cendE)
_ZN40_INTERNAL_33bca78f_4_k_cu_5324ca54_194174cuda3std3__45__cpo4cendE:
	.zero		1
	.type		_ZN40_INTERNAL_33bca78f_4_k_cu_5324ca54_194174cuda3std6ranges3__45__cpo4swapE,@object
	.size		_ZN40_INTERNAL_33bca78f_4_k_cu_5324ca54_194174cuda3std6ranges3__45__cpo4swapE,(.L_10 - _ZN40_INTERNAL_33bca78f_4_k_cu_5324ca54_194174cuda3std6ranges3__45__cpo4swapE)
_ZN40_INTERNAL_33bca78f_4_k_cu_5324ca54_194174cuda3std6ranges3__45__cpo4swapE:
	.zero		1
.L_10:


//--------------------- .nv.constant0._ZN7cutlass13device_kernelINS_4gemm6kernel13GemmUniversalIN4cute5tupleIJiiiiEEENS1_10collective13CollectiveMmaINS1_35MainloopSm100TmaUmmaWarpSpecializedILi2ELi2ELi4ENS5_IJNS4_1CILi1EEESB_SB_EEEEENS5_IJNSA_ILi64EEENSA_ILi128EEENSA_ILi256EEEEEENS_10bfloat16_tENS5_IJlSB_lEEESI_SJ_NS4_8TiledMMAINS4_8MMA_AtomIJNS4_20SM100_MMA_F16BF16_SSISI_SI_fLi64ELi128ELNS4_4UMMA5MajorE0ELSO_0ELNSN_7ScaleInE0ELSP_0EEEEEENS4_6LayoutISC_NS5_IJNSA_ILi0EEEST_ST_EEEEENS5_IJNS4_10UnderscoreESW_SW_EEEEENS4_13SM90_TMA_LOADENS4_14ComposedLayoutINS4_7SwizzleILi3ELi4ELi3EEENS4_18smem_ptr_flag_bitsILi16EEENSS_INS5_IJNSA_ILi8EEESE_EEENS5_IJSE_SB_EEEEEEEvNS4_8identityESZ_S19_vS1A_EENS_8epilogue10collective18CollectiveEpilogueINS1C_23Sm100TmaWarpSpecializedILi4ELi2ELi16ELb1ELb0EEEJSH_NS5_IJNSS_ISE_SB_EENSS_INSA_ILi32EEESB_EEEEESI_SJ_SI_SJ_NS1C_6fusion15FusionCallbacksIS1G_NS1L_17LinearCombinationISI_fSI_fLNS_15FloatRoundStyleE2EEESH_S1K_JEEENS4_5SM1004TMEM4LOAD26SM100_TMEM_LOAD_16dp256b4xESZ_NS10_INS11_ILi2ELi4ELi3EEES14_NSS_INS5_IJS15_S1I_EEENS5_IJS1I_SB_EEEEEEENS4_17SM75_U32x4_LDSM_NENS4_14SM90_TMA_STOREES1Z_NS4_17SM90_U32x4_STSM_NENS4_39AutoVectorizingCopyWithAssumedAlignmentILi128EEEEEEvvEEEEvNT_6ParamsE --------------------------
	.section	.nv.constant0._ZN7cutlass13device_kernelINS_4gemm6kernel13GemmUniversalIN4cute5tupleIJiiiiEEENS1_10collective13CollectiveMmaINS1_35MainloopSm100TmaUmmaWarpSpecializedILi2ELi2ELi4ENS5_IJNS4_1CILi1EEESB_SB_EEEEENS5_IJNSA_ILi64EEENSA_ILi128EEENSA_ILi256EEEEEENS_10bfloat16_tENS5_IJlSB_lEEESI_SJ_NS4_8TiledMMAINS4_8MMA_AtomIJNS4_20SM100_MMA_F16BF16_SSISI_SI_fLi64ELi128ELNS4_4UMMA5MajorE0ELSO_0ELNSN_7ScaleInE0ELSP_0EEEEEENS4_6LayoutISC_NS5_IJNSA_ILi0EEEST_ST_EEEEENS5_IJNS4_10UnderscoreESW_SW_EEEEENS4_13SM90_TMA_LOADENS4_14ComposedLayoutINS4_7SwizzleILi3ELi4ELi3EEENS4_18smem_ptr_flag_bitsILi16EEENSS_INS5_IJNSA_ILi8EEESE_EEENS5_IJSE_SB_EEEEEEEvNS4_8identityESZ_S19_vS1A_EENS_8epilogue10collective18CollectiveEpilogueINS1C_23Sm100TmaWarpSpecializedILi4ELi2ELi16ELb1ELb0EEEJSH_NS5_IJNSS_ISE_SB_EENSS_INSA_ILi32EEESB_EEEEESI_SJ_SI_SJ_NS1C_6fusion15FusionCallbacksIS1G_NS1L_17LinearCombinationISI_fSI_fLNS_15FloatRoundStyleE2EEESH_S1K_JEEENS4_5SM1004TMEM4LOAD26SM100_TMEM_LOAD_16dp256b4xESZ_NS10_INS11_ILi2ELi4ELi3EEES14_NSS_INS5_IJS15_S1I_EEENS5_IJS1I_SB_EEEEEEENS4_17SM75_U32x4_LDSM_NENS4_14SM90_TMA_STOREES1Z_NS4_17SM90_U32x4_STSM_NENS4_39AutoVectorizingCopyWithAssumedAlignmentILi128EEEEEEvvEEEEvNT_6ParamsE,"a",@progbits
	.sectionflags	@""
	.align	4
.nv.constant0._ZN7cutlass13device_kernelINS_4gemm6kernel13GemmUniversalIN4cute5tupleIJiiiiEEENS1_10collective13CollectiveMmaINS1_35MainloopSm100TmaUmmaWarpSpecializedILi2ELi2ELi4ENS5_IJNS4_1CILi1EEESB_SB_EEEEENS5_IJNSA_ILi64EEENSA_ILi128EEENSA_ILi256EEEEEENS_10bfloat16_tENS5_IJlSB_lEEESI_SJ_NS4_8TiledMMAINS4_8MMA_AtomIJNS4_20SM100_MMA_F16BF16_SSISI_SI_fLi64ELi128ELNS4_4UMMA5MajorE0ELSO_0ELNSN_7ScaleInE0ELSP_0EEEEEENS4_6LayoutISC_NS5_IJNSA_ILi0EEEST_ST_EEEEENS5_IJNS4_10UnderscoreESW_SW_EEEEENS4_13SM90_TMA_LOADENS4_14ComposedLayoutINS4_7SwizzleILi3ELi4ELi3EEENS4_18smem_ptr_flag_bitsILi16EEENSS_INS5_IJNSA_ILi8EEESE_EEENS5_IJSE_SB_EEEEEEEvNS4_8identityESZ_S19_vS1A_EENS_8epilogue10collective18CollectiveEpilogueINS1C_23Sm100TmaWarpSpecializedILi4ELi2ELi16ELb1ELb0EEEJSH_NS5_IJNSS_ISE_SB_EENSS_INSA_ILi32EEESB_EEEEESI_SJ_SI_SJ_NS1C_6fusion15FusionCallbacksIS1G_NS1L_17LinearCombinationISI_fSI_fLNS_15FloatRoundStyleE2EEESH_S1K_JEEENS4_5SM1004TMEM4LOAD26SM100_TMEM_LOAD_16dp256b4xESZ_NS10_INS11_ILi2ELi4ELi3EEES14_NSS_INS5_IJS15_S1I_EEENS5_IJS1I_SB_EEEEEEENS4_17SM75_U32x4_LDSM_NENS4_14SM90_TMA_STOREES1Z_NS4_17SM90_U32x4_STSM_NENS4_39AutoVectorizingCopyWithAssumedAlignmentILi128EEEEEEvvEEEEvNT_6ParamsE:
	.zero		2944


//--------------------- SYMBOLS --------------------------

	.type		.nv.reservedSmem.offset0,@object
	.size		.nv.reservedSmem.offset0,0x4
	.type		.nv.reservedSmem.cap,@object
	.size		.nv.reservedSmem.cap,0x4
	.type		__assertfail,@function
